// auto-generated by cutlass_sweep.fmha — config: {"arch": "sm_90", "dtype": "e4m3", "head_dim": 256, "mask": "none", "schedule": "cooperative", "tile_kv": 64, "tile_q": 128}
#include "cutlass/cutlass.h"
#include "cute/tensor.hpp"
#include "cutlass/device_kernel.h"
#include "cutlass/kernel_hardware_info.h"
#include "88_hopper_fmha/collective/fmha_fusion.hpp"
#include "88_hopper_fmha/kernel/fmha_kernel_builder.hpp"

using namespace cute;
using Element = cutlass::float_e4m3_t;
using TileShape = Shape<_128, _64, _256>;
using StrideQ = cute::tuple<int, _1, cute::tuple<int, int>>;
using StrideK = cute::tuple<int, _1, cute::tuple<int, int>>;
using StrideV = cute::tuple<cute::_1, int, cute::tuple<int, int>>;

using Kernel = typename cutlass::fmha::kernel::FmhaBuilder<
    Element, float, float,
    TileShape, StrideQ, StrideK, StrideV,
    cutlass::fmha::collective::DefaultFusion,
    cutlass::gemm::KernelTmaWarpSpecializedCooperative
  >::Kernel;

auto* _anchor = &cutlass::device_kernel<Kernel>;


// ===== COMPILED SASS (sm_90a) =====

	.target	sm_90a

	.elftype	@"ET_EXEC"


//--------------------- .note.nv.tkinfo           --------------------------
	.section	.note.nv.tkinfo,"",@"SHT_NOTE"
	.sectionflags	@"SHF_NOTE_NV_TKINFO"
	.tkinfo
        /*0018*/ 	.word	0x00000002
        /*0030*/ 	.string	""
        /*0030*/ 	.string	"ptxas"
        /*0030*/ 	.string	"Cuda compilation tools, release 13.0, V13.0.88"
        /*0030*/ 	.string	"Build cuda_13.0.r13.0/compiler.36424714_0"
        /*0030*/ 	.string	"-arch sm_90a -m 64 "



//--------------------- .note.nv.cuinfo           --------------------------
	.section	.note.nv.cuinfo,"",@"SHT_NOTE"
	.sectionflags	@"SHF_NOTE_NV_CUINFO"
        /*0018*/ 	.short	0x0002
        /*001a*/ 	.short	0x005a
        /*001c*/ 	.short	0x0082
	.zero		2


//--------------------- .nv.info                  --------------------------
	.section	.nv.info,"",@"SHT_CUDA_INFO"
	.align	4


	//----- nvinfo : EIATTR_REGCOUNT
	.align		4
        /*0000*/ 	.byte	0x04, 0x2f
        /*0002*/ 	.short	(.L_16 - .L_15)
	.align		4
.L_15:
        /*0004*/ 	.word	index@(_ZN7cutlass13device_kernelINS_4fmha6kernel28FmhaKernelTmaWarpSpecializedINS1_10collective30FmhaMainloopTmaWarpSpecializedINS_12float_e4m3_tEffN4cute5tupleIJNS7_1CILi128EEENS9_ILi64EEENS9_ILi256EEEEEENS8_IJiNS9_ILi1EEENS8_IJiiEEEEEESG_NS8_IJSE_iSF_EEENS4_13DefaultFusionEJEEENS4_15FmhaFwdEpilogueIS6_fNS8_IJSB_SC_SB_EEEEENS2_23IndividualTileSchedulerEJEEEEEvNT_6ParamsE)
        /*0008*/ 	.word	0x000000a8


	//----- nvinfo : EIATTR_FRAME_SIZE
	.align		4
.L_16:
        /*000c*/ 	.byte	0x04, 0x11
        /*000e*/ 	.short	(.L_18 - .L_17)
	.align		4
.L_17:
        /*0010*/ 	.word	index@($__internal_0_$__cuda_sm20_rcp_rn_f32_slowpath)
        /*0014*/ 	.word	0x00000000


	//----- nvinfo : EIATTR_FRAME_SIZE
	.align		4
.L_18:
        /*0018*/ 	.byte	0x04, 0x11
        /*001a*/ 	.short	(.L_20 - .L_19)
	.align		4
.L_19:
        /*001c*/ 	.word	index@(_ZN7cutlass13device_kernelINS_4fmha6kernel28FmhaKernelTmaWarpSpecializedINS1_10collective30FmhaMainloopTmaWarpSpecializedINS_12float_e4m3_tEffN4cute5tupleIJNS7_1CILi128EEENS9_ILi64EEENS9_ILi256EEEEEENS8_IJiNS9_ILi1EEENS8_IJiiEEEEEESG_NS8_IJSE_iSF_EEENS4_13DefaultFusionEJEEENS4_15FmhaFwdEpilogueIS6_fNS8_IJSB_SC_SB_EEEEENS2_23IndividualTileSchedulerEJEEEEEvNT_6ParamsE)
        /*0020*/ 	.word	0x00000000


	//----- nvinfo : EIATTR_MIN_STACK_SIZE
	.align		4
.L_20:
        /*0024*/ 	.byte	0x04, 0x12
        /*0026*/ 	.short	(.L_22 - .L_21)
	.align		4
.L_21:
        /*0028*/ 	.word	index@(_ZN7cutlass13device_kernelINS_4fmha6kernel28FmhaKernelTmaWarpSpecializedINS1_10collective30FmhaMainloopTmaWarpSpecializedINS_12float_e4m3_tEffN4cute5tupleIJNS7_1CILi128EEENS9_ILi64EEENS9_ILi256EEEEEENS8_IJiNS9_ILi1EEENS8_IJiiEEEEEESG_NS8_IJSE_iSF_EEENS4_13DefaultFusionEJEEENS4_15FmhaFwdEpilogueIS6_fNS8_IJSB_SC_SB_EEEEENS2_23IndividualTileSchedulerEJEEEEEvNT_6ParamsE)
        /*002c*/ 	.word	0x00000000
.L_22:


//--------------------- .nv.compat                --------------------------
	.section	.nv.compat,"",@"SHT_CUDA_COMPAT_INFO"
	.align	4
        /*0000*/ 	.byte	0x02, 0x09, 0x01, 0x00, 0x02, 0x02, 0x04, 0x00, 0x02, 0x05, 0x05, 0x00, 0x03, 0x07, 0x01, 0x01
        /*0010*/ 	.byte	0x02, 0x03, 0x01, 0x00, 0x02, 0x06, 0x01, 0x00, 0x04, 0x0b, 0x08, 0x00, 0x00, 0x00, 0x00, 0x00
        /*0020*/ 	.byte	0x00, 0x00, 0x00, 0x00


//--------------------- .nv.info._ZN7cutlass13device_kernelINS_4fmha6kernel28FmhaKernelTmaWarpSpecializedINS1_10collective30FmhaMainloopTmaWarpSpecializedINS_12float_e4m3_tEffN4cute5tupleIJNS7_1CILi128EEENS9_ILi64EEENS9_ILi256EEEEEENS8_IJiNS9_ILi1EEENS8_IJiiEEEEEESG_NS8_IJSE_iSF_EEENS4_13DefaultFusionEJEEENS4_15FmhaFwdEpilogueIS6_fNS8_IJSB_SC_SB_EEEEENS2_23IndividualTileSchedulerEJEEEEEvNT_6ParamsE --------------------------
	.section	.nv.info._ZN7cutlass13device_kernelINS_4fmha6kernel28FmhaKernelTmaWarpSpecializedINS1_10collective30FmhaMainloopTmaWarpSpecializedINS_12float_e4m3_tEffN4cute5tupleIJNS7_1CILi128EEENS9_ILi64EEENS9_ILi256EEEEEENS8_IJiNS9_ILi1EEENS8_IJiiEEEEEESG_NS8_IJSE_iSF_EEENS4_13DefaultFusionEJEEENS4_15FmhaFwdEpilogueIS6_fNS8_IJSB_SC_SB_EEEEENS2_23IndividualTileSchedulerEJEEEEEvNT_6ParamsE,"",@"SHT_CUDA_INFO"
	.sectionflags	@""
	.align	4


	//----- nvinfo : EIATTR_CUDA_API_VERSION
	.align		4
        /*0000*/ 	.byte	0x04, 0x37
        /*0002*/ 	.short	(.L_24 - .L_23)
.L_23:
        /*0004*/ 	.word	0x00000082


	//----- nvinfo : EIATTR_KPARAM_INFO
	.align		4
.L_24:
        /*0008*/ 	.byte	0x04, 0x17
        /*000a*/ 	.short	(.L_26 - .L_25)
.L_25:
        /*000c*/ 	.word	0x00000000
        /*0010*/ 	.short	0x0000
        /*0012*/ 	.short	0x0070
        /*0014*/ 	.byte	0x00, 0xf0, 0x01, 0x20


	//----- nvinfo : EIATTR_SPARSE_MMA_MASK
	.align		4
.L_26:
        /*0018*/ 	.byte	0x03, 0x50
        /*001a*/ 	.short	0x0000


	//----- nvinfo : EIATTR_MAXREG_COUNT
	.align		4
        /*001c*/ 	.byte	0x03, 0x1b
        /*001e*/ 	.short	0x00a8


	//----- nvinfo : EIATTR_NUM_BARRIERS
	.align		4
        /*0020*/ 	.byte	0x02, 0x4c
        /*0022*/ 	.byte	0x02
	.zero		1


	//----- nvinfo : EIATTR_EXTERNS
	.align		4
        /*0024*/ 	.byte	0x04, 0x0f
        /*0026*/ 	.short	(.L_28 - .L_27)


	//   ....[0]....
	.align		4
.L_27:
        /*0028*/ 	.word	index@(__assertfail)


	//----- nvinfo : EIATTR_MERCURY_ISA_VERSION
	.align		4
.L_28:
        /*002c*/ 	.byte	0x03, 0x5f
        /*002e*/ 	.short	0x0101


	//----- nvinfo : EIATTR_INT_WARP_WIDE_INSTR_OFFSETS
	.align		4
        /*0030*/ 	.byte	0x04, 0x31
        /*0032*/ 	.short	(.L_30 - .L_29)


	//   ....[0]....
.L_29:
        /*0034*/ 	.word	0x000006f0


	//   ....[1]....
        /*0038*/ 	.word	0x00000700


	//   ....[2]....
        /*003c*/ 	.word	0x00000710


	//   ....[3]....
        /*0040*/ 	.word	0x00000720


	//   ....[4]....
        /*0044*/ 	.word	0x00000790


	//----- nvinfo : EIATTR_COOP_GROUP_MASK_REGIDS
	.align		4
.L_30:
        /*0048*/ 	.byte	0x04, 0x29
        /*004a*/ 	.short	(.L_32 - .L_31)


	//   ....[0]....
.L_31:
        /*004c*/ 	.word	0xffffffff


	//   ....[1]....
        /*0050*/ 	.word	0xffffffff


	//   ....[2]....
        /*0054*/ 	.word	0xffffffff


	//   ....[3]....
        /*0058*/ 	.word	0xffffffff


	//   ....[4]....
        /*005c*/ 	.word	0xffffffff


	//   ....[5]....
        /*0060*/ 	.word	0xffffffff


	//   ....[6]....
        /*0064*/ 	.word	0xffffffff


	//   ....[7]....
        /*0068*/ 	.word	0xffffffff


	//   ....[8]....
        /*006c*/ 	.word	0xffffffff


	//   ....[9]....
        /*0070*/ 	.word	0xffffffff


	//   ....[10]....
        /*0074*/ 	.word	0xffffffff


	//   ....[11]....
        /*0078*/ 	.word	0xffffffff


	//   ....[12]....
        /*007c*/ 	.word	0xffffffff


	//   ....[13]....
        /*0080*/ 	.word	0xffffffff


	//   ....[14]....
        /*0084*/ 	.word	0xffffffff


	//   ....[15]....
        /*0088*/ 	.word	0xffffffff


	//   ....[16]....
        /*008c*/ 	.word	0xffffffff


	//   ....[17]....
        /*0090*/ 	.word	0xffffffff


	//   ....[18]....
        /*0094*/ 	.word	0xffffffff


	//   ....[19]....
        /*0098*/ 	.word	0xffffffff


	//   ....[20]....
        /*009c*/ 	.word	0xffffffff


	//   ....[21]....
        /*00a0*/ 	.word	0xffffffff


	//   ....[22]....
        /*00a4*/ 	.word	0xffffffff


	//   ....[23]....
        /*00a8*/ 	.word	0xffffffff


	//   ....[24]....
        /*00ac*/ 	.word	0xffffffff


	//   ....[25]....
        /*00b0*/ 	.word	0xffffffff


	//   ....[26]....
        /*00b4*/ 	.word	0xffffffff


	//   ....[27]....
        /*00b8*/ 	.word	0xffffffff


	//   ....[28]....
        /*00bc*/ 	.word	0xffffffff


	//   ....[29]....
        /*00c0*/ 	.word	0xffffffff


	//   ....[30]....
        /*00c4*/ 	.word	0xffffffff


	//   ....[31]....
        /*00c8*/ 	.word	0xffffffff


	//   ....[32]....
        /*00cc*/ 	.word	0xffffffff


	//   ....[33]....
        /*00d0*/ 	.word	0xffffffff


	//----- nvinfo : EIATTR_COOP_GROUP_INSTR_OFFSETS
	.align		4
.L_32:
        /*00d4*/ 	.byte	0x04, 0x28
        /*00d6*/ 	.short	(.L_34 - .L_33)


	//   ....[0]....
.L_33:
        /*00d8*/ 	.word	0x00000050


	//   ....[1]....
        /*00dc*/ 	.word	0x00000080


	//   ....[2]....
        /*00e0*/ 	.word	0x000001b0


	//   ....[3]....
        /*00e4*/ 	.word	0x00000370


	//   ....[4]....
        /*00e8*/ 	.word	0x00000530


	//   ....[5]....
        /*00ec*/ 	.word	0x00000690


	//   ....[6]....
        /*00f0*/ 	.word	0x000013a0


	//   ....[7]....
        /*00f4*/ 	.word	0x000013d0


	//   ....[8]....
        /*00f8*/ 	.word	0x00001620


	//   ....[9]....
        /*00fc*/ 	.word	0x000017b0


	//   ....[10]....
        /*0100*/ 	.word	0x00002880


	//   ....[11]....
        /*0104*/ 	.word	0x000028a0


	//   ....[12]....
        /*0108*/ 	.word	0x000028c0


	//   ....[13]....
        /*010c*/ 	.word	0x000028d0


	//   ....[14]....
        /*0110*/ 	.word	0x000028e0


	//   ....[15]....
        /*0114*/ 	.word	0x000028f0


	//   ....[16]....
        /*0118*/ 	.word	0x00002900


	//   ....[17]....
        /*011c*/ 	.word	0x00002910


	//   ....[18]....
        /*0120*/ 	.word	0x000030a0


	//   ....[19]....
        /*0124*/ 	.word	0x000030d0


	//   ....[20]....
        /*0128*/ 	.word	0x00003370


	//   ....[21]....
        /*012c*/ 	.word	0x00003450


	//   ....[22]....
        /*0130*/ 	.word	0x00004940


	//   ....[23]....
        /*0134*/ 	.word	0x00004980


	//   ....[24]....
        /*0138*/ 	.word	0x000049c0


	//   ....[25]....
        /*013c*/ 	.word	0x00004a00


	//   ....[26]....
        /*0140*/ 	.word	0x00004a40


	//   ....[27]....
        /*0144*/ 	.word	0x00004a80


	//   ....[28]....
        /*0148*/ 	.word	0x00004ac0


	//   ....[29]....
        /*014c*/ 	.word	0x00004b00


	//   ....[30]....
        /*0150*/ 	.word	0x00005240


	//   ....[31]....
        /*0154*/ 	.word	0x00005280


	//   ....[32]....
        /*0158*/ 	.word	0x000052c0


	//   ....[33]....
        /*015c*/ 	.word	0x000052d0


	//----- nvinfo : EIATTR_REG_RECONFIG
	.align		4
.L_34:
        /*0160*/ 	.byte	0x01, 0x54
	.zero		2


	//----- nvinfo : EIATTR_SYSCALL_OFFSETS
	.align		4
        /*0164*/ 	.byte	0x04, 0x46
        /*0166*/ 	.short	(.L_36 - .L_35)


	//   ....[0]....
.L_35:
        /*0168*/ 	.word	0x000062b0


	//   ....[1]....
        /*016c*/ 	.word	0x00006410


	//----- nvinfo : EIATTR_MBARRIER_INSTR_OFFSETS
	.align		4
.L_36:
        /*0170*/ 	.byte	0x04, 0x39
        /*0172*/ 	.short	(.L_38 - .L_37)


	//   ....[0]....
.L_37:
        /*0174*/ 	.word	0x00000320
        /*0178*/ 	.word	0x000000ff
        /*017c*/ 	.word	0x0001c050
        /*0180*/ 	.short	0x0100
        /*0182*/ 	.byte	0x0b
	.zero		1


	//   ....[1]....
        /*0184*/ 	.word	0x00000330
        /*0188*/ 	.word	0x000000ff
        /*018c*/ 	.word	0x0001c060
        /*0190*/ 	.short	0x0100
        /*0192*/ 	.byte	0x0b
	.zero		1


	//   ....[2]....
        /*0194*/ 	.word	0x00000340
        /*0198*/ 	.word	0x000000ff
        /*019c*/ 	.word	0x0001c058
        /*01a0*/ 	.short	0x0100
        /*01a2*/ 	.byte	0x0b
	.zero		1


	//   ....[3]....
        /*01a4*/ 	.word	0x00000350
        /*01a8*/ 	.word	0x000000ff
        /*01ac*/ 	.word	0x0001c068
        /*01b0*/ 	.short	0x0100
        /*01b2*/ 	.byte	0x0b
	.zero		1


	//   ....[4]....
        /*01b4*/ 	.word	0x00000480
        /*01b8*/ 	.word	0x000000ff
        /*01bc*/ 	.word	0x0001c000
        /*01c0*/ 	.short	0x0100
        /*01c2*/ 	.byte	0x0b
	.zero		1


	//   ....[5]....
        /*01c4*/ 	.word	0x00000490
        /*01c8*/ 	.word	0x000000ff
        /*01cc*/ 	.word	0x0001c028
        /*01d0*/ 	.short	0x0100
        /*01d2*/ 	.byte	0x0b
	.zero		1


	//   ....[6]....
        /*01d4*/ 	.word	0x000004a0
        /*01d8*/ 	.word	0x000000ff
        /*01dc*/ 	.word	0x0001c008
        /*01e0*/ 	.short	0x0100
        /*01e2*/ 	.byte	0x0b
	.zero		1


	//   ....[7]....
        /*01e4*/ 	.word	0x000004b0
        /*01e8*/ 	.word	0x000000ff
        /*01ec*/ 	.word	0x0001c030
        /*01f0*/ 	.short	0x0100
        /*01f2*/ 	.byte	0x0b
	.zero		1


	//   ....[8]....
        /*01f4*/ 	.word	0x000004c0
        /*01f8*/ 	.word	0x000000ff
        /*01fc*/ 	.word	0x0001c010
        /*0200*/ 	.short	0x0100
        /*0202*/ 	.byte	0x0b
	.zero		1


	//   ....[9]....
        /*0204*/ 	.word	0x000004d0
        /*0208*/ 	.word	0x000000ff
        /*020c*/ 	.word	0x0001c038
        /*0210*/ 	.short	0x0100
        /*0212*/ 	.byte	0x0b
	.zero		1


	//   ....[10]....
        /*0214*/ 	.word	0x000004e0
        /*0218*/ 	.word	0x000000ff
        /*021c*/ 	.word	0x0001c018
        /*0220*/ 	.short	0x0100
        /*0222*/ 	.byte	0x0b
	.zero		1


	//   ....[11]....
        /*0224*/ 	.word	0x000004f0
        /*0228*/ 	.word	0x000000ff
        /*022c*/ 	.word	0x0001c040
        /*0230*/ 	.short	0x0100
        /*0232*/ 	.byte	0x0b
	.zero		1


	//   ....[12]....
        /*0234*/ 	.word	0x00000500
        /*0238*/ 	.word	0x000000ff
        /*023c*/ 	.word	0x0001c020
        /*0240*/ 	.short	0x0100
        /*0242*/ 	.byte	0x0b
	.zero		1


	//   ....[13]....
        /*0244*/ 	.word	0x00000510
        /*0248*/ 	.word	0x000000ff
        /*024c*/ 	.word	0x0001c048
        /*0250*/ 	.short	0x0100
        /*0252*/ 	.byte	0x0b
	.zero		1


	//   ....[14]....
        /*0254*/ 	.word	0x00000640
        /*0258*/ 	.word	0x000000ff
        /*025c*/ 	.word	0x0001c070
        /*0260*/ 	.short	0x0100
        /*0262*/ 	.byte	0x0b
	.zero		1


	//   ....[15]....
        /*0264*/ 	.word	0x00000650
        /*0268*/ 	.word	0x000000ff
        /*026c*/ 	.word	0x0001c080
        /*0270*/ 	.short	0x0100
        /*0272*/ 	.byte	0x0b
	.zero		1


	//   ....[16]....
        /*0274*/ 	.word	0x00000660
        /*0278*/ 	.word	0x000000ff
        /*027c*/ 	.word	0x0001c078
        /*0280*/ 	.short	0x0100
        /*0282*/ 	.byte	0x0b
	.zero		1


	//   ....[17]....
        /*0284*/ 	.word	0x00000670
        /*0288*/ 	.word	0x000000ff
        /*028c*/ 	.word	0x0001c088
        /*0290*/ 	.short	0x0100
        /*0292*/ 	.byte	0x0b
	.zero		1


	//   ....[18]....
        /*0294*/ 	.word	0x000007b0
        /*0298*/ 	.word	0x000000ff
        /*029c*/ 	.word	0x0001c090
        /*02a0*/ 	.short	0x0100
        /*02a2*/ 	.byte	0x08
	.zero		1


	//   ....[19]....
        /*02a4*/ 	.word	0x000007c0
        /*02a8*/ 	.word	0x000000ff
        /*02ac*/ 	.word	0x0001c098
        /*02b0*/ 	.short	0x0100
        /*02b2*/ 	.byte	0x08
	.zero		1


	//   ....[20]....
        /*02b4*/ 	.word	0x000007d0
        /*02b8*/ 	.word	0x000000ff
        /*02bc*/ 	.word	0x0001c0a0
        /*02c0*/ 	.short	0x0100
        /*02c2*/ 	.byte	0x08
	.zero		1


	//   ....[21]....
        /*02c4*/ 	.word	0x000007e0
        /*02c8*/ 	.word	0x000000ff
        /*02cc*/ 	.word	0x0001c0a8
        /*02d0*/ 	.short	0x0100
        /*02d2*/ 	.byte	0x08
	.zero		1


	//   ....[22]....
        /*02d4*/ 	.word	0x000008e0
        /*02d8*/ 	.word	0x000000ff
        /*02dc*/ 	.word	0x0001c0c0
        /*02e0*/ 	.short	0x0100
        /*02e2*/ 	.byte	0x0b
	.zero		1


	//   ....[23]....
        /*02e4*/ 	.word	0x000008f0
        /*02e8*/ 	.word	0x000000ff
        /*02ec*/ 	.word	0x0001c0e0
        /*02f0*/ 	.short	0x0100
        /*02f2*/ 	.byte	0x0b
	.zero		1


	//   ....[24]....
        /*02f4*/ 	.word	0x00000900
        /*02f8*/ 	.word	0x000000ff
        /*02fc*/ 	.word	0x0001c0c8
        /*0300*/ 	.short	0x0100
        /*0302*/ 	.byte	0x0b
	.zero		1


	//   ....[25]....
        /*0304*/ 	.word	0x00000910
        /*0308*/ 	.word	0x000000ff
        /*030c*/ 	.word	0x0001c0e8
        /*0310*/ 	.short	0x0100
        /*0312*/ 	.byte	0x0b
	.zero		1


	//   ....[26]....
        /*0314*/ 	.word	0x00000920
        /*0318*/ 	.word	0x000000ff
        /*031c*/ 	.word	0x0001c0d0
        /*0320*/ 	.short	0x0100
        /*0322*/ 	.byte	0x0b
	.zero		1


	//   ....[27]....
        /*0324*/ 	.word	0x00000930
        /*0328*/ 	.word	0x000000ff
        /*032c*/ 	.word	0x0001c0f0
        /*0330*/ 	.short	0x0100
        /*0332*/ 	.byte	0x0b
	.zero		1


	//   ....[28]....
        /*0334*/ 	.word	0x00000940
        /*0338*/ 	.word	0x000000ff
        /*033c*/ 	.word	0x0001c0d8
        /*0340*/ 	.short	0x0100
        /*0342*/ 	.byte	0x0b
	.zero		1


	//   ....[29]....
        /*0344*/ 	.word	0x00000950
        /*0348*/ 	.word	0x000000ff
        /*034c*/ 	.word	0x0001c0f8
        /*0350*/ 	.short	0x0100
        /*0352*/ 	.byte	0x0b
	.zero		1


	//   ....[30]....
        /*0354*/ 	.word	0x00000d50
        /*0358*/ 	.word	0x000000ff
        /*035c*/ 	.word	0x0001c050
        /*0360*/ 	.short	0x010a
        /*0362*/ 	.byte	0x08
	.zero		1


	//   ....[31]....
        /*0364*/ 	.word	0x00000dc0
        /*0368*/ 	.word	0x000000ff
        /*036c*/ 	.word	0x0001c000
        /*0370*/ 	.short	0x010a
        /*0372*/ 	.byte	0x25
	.zero		1


	//   ....[32]....
        /*0374*/ 	.word	0x00000e30
        /*0378*/ 	.word	0x000000ff
        /*037c*/ 	.word	0x00000000
        /*0380*/ 	.short	0x010a
        /*0382*/ 	.byte	0x0a
	.zero		1


	//   ....[33]....
        /*0384*/ 	.word	0x000012b0
        /*0388*/ 	.word	0x00000009
        /*038c*/ 	.word	0x00000000
        /*0390*/ 	.short	0x0101
        /*0392*/ 	.byte	0x0b
	.zero		1


	//   ....[34]....
        /*0394*/ 	.word	0x000029e0
        /*0398*/ 	.word	0x000000ff
        /*039c*/ 	.word	0x0001c008
        /*03a0*/ 	.short	0x010a
        /*03a2*/ 	.byte	0x25
	.zero		1


	//   ....[35]....
        /*03a4*/ 	.word	0x00002b10
        /*03a8*/ 	.word	0x000000ff
        /*03ac*/ 	.word	0x00000000
        /*03b0*/ 	.short	0x0101
        /*03b2*/ 	.byte	0x05
	.zero		1


	//   ....[36]....
        /*03b4*/ 	.word	0x00002c60
        /*03b8*/ 	.word	0x000000ff
        /*03bc*/ 	.word	0x0001c000
        /*03c0*/ 	.short	0x010a
        /*03c2*/ 	.byte	0x0a
	.zero		1


	//   ....[37]....
        /*03c4*/ 	.word	0x000049b0
        /*03c8*/ 	.word	0x000000ff
        /*03cc*/ 	.word	0x0001c000
        /*03d0*/ 	.short	0x010a
        /*03d2*/ 	.byte	0x05
	.zero		1


	//   ....[38]....
        /*03d4*/ 	.word	0x00004f50
        /*03d8*/ 	.word	0x000000ff
        /*03dc*/ 	.word	0x0001c000
        /*03e0*/ 	.short	0x010a
        /*03e2*/ 	.byte	0x05
	.zero		1


	//   ....[39]....
        /*03e4*/ 	.word	0x00005090
        /*03e8*/ 	.word	0x000000ff
        /*03ec*/ 	.word	0x00000000
        /*03f0*/ 	.short	0x0101
        /*03f2*/ 	.byte	0x05
	.zero		1


	//   ....[40]....
        /*03f4*/ 	.word	0x00005140
        /*03f8*/ 	.word	0x000000ff
        /*03fc*/ 	.word	0x00000000
        /*0400*/ 	.short	0x0101
        /*0402*/ 	.byte	0x04
	.zero		1


	//   ....[41]....
        /*0404*/ 	.word	0x00005af0
        /*0408*/ 	.word	0x000000ff
        /*040c*/ 	.word	0x0001c098
        /*0410*/ 	.short	0x010a
        /*0412*/ 	.byte	0x04
	.zero		1


	//   ....[42]....
        /*0414*/ 	.word	0x00007bb0
        /*0418*/ 	.word	0x00000000
        /*041c*/ 	.word	0x0001c090
        /*0420*/ 	.short	0x0101
        /*0422*/ 	.byte	0x25
	.zero		1


	//   ....[43]....
        /*0424*/ 	.word	0x00007d00
        /*0428*/ 	.word	0x00000004
        /*042c*/ 	.word	0x0001c060
        /*0430*/ 	.short	0x010a
        /*0432*/ 	.byte	0x3f
	.zero		1


	//   ....[44]....
        /*0434*/ 	.word	0x00007fb0
        /*0438*/ 	.word	0x00000002
        /*043c*/ 	.word	0x0001c028
        /*0440*/ 	.short	0x010a
        /*0442*/ 	.byte	0x3f
	.zero		1


	//   ....[45]....
        /*0444*/ 	.word	0x00008260
        /*0448*/ 	.word	0x00000005
        /*044c*/ 	.word	0x0001c060
        /*0450*/ 	.short	0x010a
        /*0452*/ 	.byte	0x3f
	.zero		1


	//   ....[46]....
        /*0454*/ 	.word	0x00008540
        /*0458*/ 	.word	0x00000004
        /*045c*/ 	.word	0x0001c028
        /*0460*/ 	.short	0x010a
        /*0462*/ 	.byte	0x3f
	.zero		1


	//   ....[47]....
        /*0464*/ 	.word	0x00008870
        /*0468*/ 	.word	0x00000006
        /*046c*/ 	.word	0x0001c028
        /*0470*/ 	.short	0x010a
        /*0472*/ 	.byte	0x3f
	.zero		1


	//   ....[48]....
        /*0474*/ 	.word	0x00008b50
        /*0478*/ 	.word	0x00000006
        /*047c*/ 	.word	0x0001c028
        /*0480*/ 	.short	0x010a
        /*0482*/ 	.byte	0x3f
	.zero		1


	//   ....[49]....
        /*0484*/ 	.word	0x00008db0
        /*0488*/ 	.word	0x00000003
        /*048c*/ 	.word	0x0001c050
        /*0490*/ 	.short	0x010a
        /*0492*/ 	.byte	0x3f
	.zero		1


	//   ....[50]....
        /*0494*/ 	.word	0x00008e10
        /*0498*/ 	.word	0x00000003
        /*049c*/ 	.word	0x0001c000
        /*04a0*/ 	.short	0x010a
        /*04a2*/ 	.byte	0x3f
	.zero		1


	//   ....[51]....
        /*04a4*/ 	.word	0x00008e70
        /*04a8*/ 	.word	0x00000004
        /*04ac*/ 	.word	0x00000000
        /*04b0*/ 	.short	0x010a
        /*04b2*/ 	.byte	0x3f
	.zero		1


	//   ....[52]....
        /*04b4*/ 	.word	0x00008ed0
        /*04b8*/ 	.word	0x00000009
        /*04bc*/ 	.word	0x0001c008
        /*04c0*/ 	.short	0x010a
        /*04c2*/ 	.byte	0x3f
	.zero		1


	//   ....[53]....
        /*04c4*/ 	.word	0x00008f30
        /*04c8*/ 	.word	0x00000005
        /*04cc*/ 	.word	0x0001c000
        /*04d0*/ 	.short	0x010a
        /*04d2*/ 	.byte	0x3f
	.zero		1


	//   ....[54]....
        /*04d4*/ 	.word	0x00008f90
        /*04d8*/ 	.word	0x0000000a
        /*04dc*/ 	.word	0x0001c000
        /*04e0*/ 	.short	0x010a
        /*04e2*/ 	.byte	0x3f
	.zero		1


	//   ....[55]....
        /*04e4*/ 	.word	0x00008ff0
        /*04e8*/ 	.word	0x00000003
        /*04ec*/ 	.word	0x0001c098
        /*04f0*/ 	.short	0x010a
        /*04f2*/ 	.byte	0x3f
	.zero		1


	//   ....[56]....
        /*04f4*/ 	.word	0x00009040
        /*04f8*/ 	.word	0x00000004
        /*04fc*/ 	.word	0x0001c060
        /*0500*/ 	.short	0x010a
        /*0502*/ 	.byte	0x3f
	.zero		1


	//   ....[57]....
        /*0504*/ 	.word	0x00009090
        /*0508*/ 	.word	0x00000002
        /*050c*/ 	.word	0x0001c028
        /*0510*/ 	.short	0x010a
        /*0512*/ 	.byte	0x3f
	.zero		1


	//   ....[58]....
        /*0514*/ 	.word	0x000090e0
        /*0518*/ 	.word	0x00000005
        /*051c*/ 	.word	0x0001c060
        /*0520*/ 	.short	0x010a
        /*0522*/ 	.byte	0x3f
	.zero		1


	//   ....[59]....
        /*0524*/ 	.word	0x00009130
        /*0528*/ 	.word	0x00000004
        /*052c*/ 	.word	0x0001c028
        /*0530*/ 	.short	0x010a
        /*0532*/ 	.byte	0x3f
	.zero		1


	//   ....[60]....
        /*0534*/ 	.word	0x00009180
        /*0538*/ 	.word	0x00000006
        /*053c*/ 	.word	0x0001c028
        /*0540*/ 	.short	0x010a
        /*0542*/ 	.byte	0x3f
	.zero		1


	//   ....[61]....
        /*0544*/ 	.word	0x000091d0
        /*0548*/ 	.word	0x00000006
        /*054c*/ 	.word	0x0001c028
        /*0550*/ 	.short	0x010a
        /*0552*/ 	.byte	0x3f
	.zero		1


	//----- nvinfo : EIATTR_NUM_MBARRIERS
	.align		4
.L_38:
        /*0554*/ 	.byte	0x03, 0x38
        /*0556*/ 	.short	0x001e


	//----- nvinfo : EIATTR_EXIT_INSTR_OFFSETS
	.align		4
        /*0558*/ 	.byte	0x04, 0x1c
        /*055a*/ 	.short	(.L_40 - .L_39)


	//   ....[0]....
.L_39:
        /*055c*/ 	.word	0x000009f0


	//   ....[1]....
        /*0560*/ 	.word	0x00007bc0


	//   ....[2]....
        /*0564*/ 	.word	0x00007c00


	//   ....[3]....
        /*0568*/ 	.word	0x00008740


	//   ....[4]....
        /*056c*/ 	.word	0x00008d90


	//----- nvinfo : EIATTR_MAX_THREADS
	.align		4
.L_40:
        /*0570*/ 	.byte	0x04, 0x05
        /*0572*/ 	.short	(.L_42 - .L_41)
.L_41:
        /*0574*/ 	.word	0x00000180
        /*0578*/ 	.word	0x00000001
        /*057c*/ 	.word	0x00000001


	//----- nvinfo : EIATTR_CRS_STACK_SIZE
	.align		4
.L_42:
        /*0580*/ 	.byte	0x04, 0x1e
        /*0582*/ 	.short	(.L_44 - .L_43)
.L_43:
        /*0584*/ 	.word	0x00000000


	//----- nvinfo : EIATTR_CBANK_PARAM_SIZE
	.align		4
.L_44:
        /*0588*/ 	.byte	0x03, 0x19
        /*058a*/ 	.short	0x0870


	//----- nvinfo : EIATTR_PARAM_CBANK
	.align		4
        /*058c*/ 	.byte	0x04, 0x0a
        /*058e*/ 	.short	(.L_46 - .L_45)
	.align		4
.L_45:
        /*0590*/ 	.word	index@(.nv.constant0._ZN7cutlass13device_kernelINS_4fmha6kernel28FmhaKernelTmaWarpSpecializedINS1_10collective30FmhaMainloopTmaWarpSpecializedINS_12float_e4m3_tEffN4cute5tupleIJNS7_1CILi128EEENS9_ILi64EEENS9_ILi256EEEEEENS8_IJiNS9_ILi1EEENS8_IJiiEEEEEESG_NS8_IJSE_iSF_EEENS4_13DefaultFusionEJEEENS4_15FmhaFwdEpilogueIS6_fNS8_IJSB_SC_SB_EEEEENS2_23IndividualTileSchedulerEJEEEEEvNT_6ParamsE)
        /*0594*/ 	.short	0x0210
        /*0596*/ 	.short	0x0870


	//----- nvinfo : EIATTR_SW_WAR
	.align		4
.L_46:
        /*0598*/ 	.byte	0x04, 0x36
        /*059a*/ 	.short	(.L_48 - .L_47)
.L_47:
        /*059c*/ 	.word	0x00000008
.L_48:


//--------------------- .nv.callgraph             --------------------------
	.section	.nv.callgraph,"",@"SHT_CUDA_CALLGRAPH"
	.align	4
	.sectionentsize	8
	.align		4
        /*0000*/ 	.word	0x00000000
	.align		4
        /*0004*/ 	.word	0xffffffff
	.align		4
        /*0008*/ 	.word	index@(_ZN7cutlass13device_kernelINS_4fmha6kernel28FmhaKernelTmaWarpSpecializedINS1_10collective30FmhaMainloopTmaWarpSpecializedINS_12float_e4m3_tEffN4cute5tupleIJNS7_1CILi128EEENS9_ILi64EEENS9_ILi256EEEEEENS8_IJiNS9_ILi1EEENS8_IJiiEEEEEESG_NS8_IJSE_iSF_EEENS4_13DefaultFusionEJEEENS4_15FmhaFwdEpilogueIS6_fNS8_IJSB_SC_SB_EEEEENS2_23IndividualTileSchedulerEJEEEEEvNT_6ParamsE)
	.align		4
        /*000c*/ 	.word	index@(__assertfail)
	.align		4
        /*0010*/ 	.word	0x00000000
	.align		4
        /*0014*/ 	.word	0xfffffffe
	.align		4
        /*0018*/ 	.word	0x00000000
	.align		4
        /*001c*/ 	.word	0xfffffffd
	.align		4
        /*0020*/ 	.word	0x00000000
	.align		4
        /*0024*/ 	.word	0xfffffffc


//--------------------- .nv.constant4             --------------------------
	.section	.nv.constant4,"a",@progbits
	.align	8
	.align		8
.nv.constant4:
        /*0000*/ 	.dword	__assertfail
	.align		8
        /*0008*/ 	.dword	__unnamed_1
	.align		8
        /*0010*/ 	.dword	__unnamed_2
	.align		8
        /*0018*/ 	.dword	_ZN39_INTERNAL_b394f65b_4_k_cu_0cc3df4e_41694cuda3std3__45__cpo5beginE
	.align		8
        /*0020*/ 	.dword	_ZN39_INTERNAL_b394f65b_4_k_cu_0cc3df4e_41694cuda3std3__45__cpo3endE
	.align		8
        /*0028*/ 	.dword	_ZN39_INTERNAL_b394f65b_4_k_cu_0cc3df4e_41694cuda3std3__45__cpo6cbeginE
	.align		8
        /*0030*/ 	.dword	_ZN39_INTERNAL_b394f65b_4_k_cu_0cc3df4e_41694cuda3std3__45__cpo4cendE
	.align		8
        /*0038*/ 	.dword	_ZN39_INTERNAL_b394f65b_4_k_cu_0cc3df4e_41694cuda3std3__441_GLOBAL__N__b394f65b_4_k_cu_0cc3df4e_41696ignoreE
	.align		8
        /*0040*/ 	.dword	_ZN39_INTERNAL_b394f65b_4_k_cu_0cc3df4e_41694cuda3std3__419piecewise_constructE
	.align		8
        /*0048*/ 	.dword	_ZN39_INTERNAL_b394f65b_4_k_cu_0cc3df4e_41694cuda3std3__48in_placeE
	.align		8
        /*0050*/ 	.dword	_ZN39_INTERNAL_b394f65b_4_k_cu_0cc3df4e_41694cuda3std6ranges3__45__cpo4swapE
	.align		8
        /*0058*/ 	.dword	_ZN39_INTERNAL_b394f65b_4_k_cu_0cc3df4e_41694cuda3std6ranges3__45__cpo9iter_moveE
	.align		8
        /*0060*/ 	.dword	_ZN39_INTERNAL_b394f65b_4_k_cu_0cc3df4e_41694cute7productE
	.align		8
        /*0068*/ 	.dword	_ZN39_INTERNAL_b394f65b_4_k_cu_0cc3df4e_41694cute1_E
	.align		8
        /*0070*/ 	.dword	$str$24
	.align		8
        /*0078*/ 	.dword	$str$25


//--------------------- .text._ZN7cutlass13device_kernelINS_4fmha6kernel28FmhaKernelTmaWarpSpecializedINS1_10collective30FmhaMainloopTmaWarpSpecializedINS_12float_e4m3_tEffN4cute5tupleIJNS7_1CILi128EEENS9_ILi64EEENS9_ILi256EEEEEENS8_IJiNS9_ILi1EEENS8_IJiiEEEEEESG_NS8_IJSE_iSF_EEENS4_13DefaultFusionEJEEENS4_15FmhaFwdEpilogueIS6_fNS8_IJSB_SC_SB_EEEEENS2_23IndividualTileSchedulerEJEEEEEvNT_6ParamsE --------------------------
	.section	.text._ZN7cutlass13device_kernelINS_4fmha6kernel28FmhaKernelTmaWarpSpecializedINS1_10collective30FmhaMainloopTmaWarpSpecializedINS_12float_e4m3_tEffN4cute5tupleIJNS7_1CILi128EEENS9_ILi64EEENS9_ILi256EEEEEENS8_IJiNS9_ILi1EEENS8_IJiiEEEEEESG_NS8_IJSE_iSF_EEENS4_13DefaultFusionEJEEENS4_15FmhaFwdEpilogueIS6_fNS8_IJSB_SC_SB_EEEEENS2_23IndividualTileSchedulerEJEEEEEvNT_6ParamsE,"ax",@progbits
	.align	128
.text._ZN7cutlass13device_kernelINS_4fmha6kernel28FmhaKernelTmaWarpSpecializedINS1_10collective30FmhaMainloopTmaWarpSpecializedINS_12float_e4m3_tEffN4cute5tupleIJNS7_1CILi128EEENS9_ILi64EEENS9_ILi256EEEEEENS8_IJiNS9_ILi1EEENS8_IJiiEEEEEESG_NS8_IJSE_iSF_EEENS4_13DefaultFusionEJEEENS4_15FmhaFwdEpilogueIS6_fNS8_IJSB_SC_SB_EEEEENS2_23IndividualTileSchedulerEJEEEEEvNT_6ParamsE:
        .type           _ZN7cutlass13device_kernelINS_4fmha6kernel28FmhaKernelTmaWarpSpecializedINS1_10collective30FmhaMainloopTmaWarpSpecializedINS_12float_e4m3_tEffN4cute5tupleIJNS7_1CILi128EEENS9_ILi64EEENS9_ILi256EEEEEENS8_IJiNS9_ILi1EEENS8_IJiiEEEEEESG_NS8_IJSE_iSF_EEENS4_13DefaultFusionEJEEENS4_15FmhaFwdEpilogueIS6_fNS8_IJSB_SC_SB_EEEEENS2_23IndividualTileSchedulerEJEEEEEvNT_6ParamsE,@function
        .size           _ZN7cutlass13device_kernelINS_4fmha6kernel28FmhaKernelTmaWarpSpecializedINS1_10collective30FmhaMainloopTmaWarpSpecializedINS_12float_e4m3_tEffN4cute5tupleIJNS7_1CILi128EEENS9_ILi64EEENS9_ILi256EEEEEENS8_IJiNS9_ILi1EEENS8_IJiiEEEEEESG_NS8_IJSE_iSF_EEENS4_13DefaultFusionEJEEENS4_15FmhaFwdEpilogueIS6_fNS8_IJSB_SC_SB_EEEEENS2_23IndividualTileSchedulerEJEEEEEvNT_6ParamsE,(.L_x_111 - _ZN7cutlass13device_kernelINS_4fmha6kernel28FmhaKernelTmaWarpSpecializedINS1_10collective30FmhaMainloopTmaWarpSpecializedINS_12float_e4m3_tEffN4cute5tupleIJNS7_1CILi128EEENS9_ILi64EEENS9_ILi256EEEEEENS8_IJiNS9_ILi1EEENS8_IJiiEEEEEESG_NS8_IJSE_iSF_EEENS4_13DefaultFusionEJEEENS4_15FmhaFwdEpilogueIS6_fNS8_IJSB_SC_SB_EEEEENS2_23IndividualTileSchedulerEJEEEEEvNT_6ParamsE)
        .other          _ZN7cutlass13device_kernelINS_4fmha6kernel28FmhaKernelTmaWarpSpecializedINS1_10collective30FmhaMainloopTmaWarpSpecializedINS_12float_e4m3_tEffN4cute5tupleIJNS7_1CILi128EEENS9_ILi64EEENS9_ILi256EEEEEENS8_IJiNS9_ILi1EEENS8_IJiiEEEEEESG_NS8_IJSE_iSF_EEENS4_13DefaultFusionEJEEENS4_15FmhaFwdEpilogueIS6_fNS8_IJSB_SC_SB_EEEEENS2_23IndividualTileSchedulerEJEEEEEvNT_6ParamsE,@"STO_CUDA_ENTRY STV_DEFAULT"
_ZN7cutlass13device_kernelINS_4fmha6kernel28FmhaKernelTmaWarpSpecializedINS1_10collective30FmhaMainloopTmaWarpSpecializedINS_12float_e4m3_tEffN4cute5tupleIJNS7_1CILi128EEENS9_ILi64EEENS9_ILi256EEEEEENS8_IJiNS9_ILi1EEENS8_IJiiEEEEEESG_NS8_IJSE_iSF_EEENS4_13DefaultFusionEJEEENS4_15FmhaFwdEpilogueIS6_fNS8_IJSB_SC_SB_EEEEENS2_23IndividualTileSchedulerEJEEEEEvNT_6ParamsE:
[----:B------:R-:W1:Y:S01]  /*0000*/  LDC R1, c[0x0][0x28] ;  /* 0x00000a00ff017b82 */ /* 0x000e620000000800 */
[----:B------:R-:W2:Y:S01]  /*0010*/  S2R R0, SR_TID.X ;  /* 0x0000000000007919 */ /* 0x000ea20000002100 */
[----:B------:R-:W-:Y:S01]  /*0020*/  ELECT P1, URZ, PT ;  /* 0x00000000003f782f */ /* 0x000fe20003820000 */
[----:B------:R-:W-:Y:S01]  /*0030*/  BSSY B0, `(.L_x_0) ;  /* 0x0000017000007945 */ /* 0x000fe20003800000 */
[----:B--2---:R-:W-:-:S05]  /*0040*/  SHF.R.U32.HI R2, RZ, 0x5, R0 ;  /* 0x00000005ff027819 */ /* 0x004fca0000011600 */
[----:B------:R-:W2:Y:S02]  /*0050*/  SHFL.IDX PT, R3, R2, RZ, 0x1f ;  /* 0x00001fff02037589 */ /* 0x000ea400000e0000 */
[----:B--2---:R-:W-:Y:S02]  /*0060*/  R2UR UR4, R3 ;  /* 0x00000000030472ca */ /* 0x004fe400000e0000 */
[----:B------:R-:W-:-:S06]  /*0070*/  SHF.R.U32.HI R3, RZ, 0x7, R0 ;  /* 0x00000007ff037819 */ /* 0x000fcc0000011600 */
[----:B------:R-:W2:Y:S05]  /*0080*/  SHFL.IDX PT, R3, R3, RZ, 0x1f ;  /* 0x00001fff03037589 */ /* 0x000eaa00000e0000 */
[----:B------:R-:W-:Y:S02]  /*0090*/  USHF.R.S32.HI UR5, URZ, 0x1f, UR4 ;  /* 0x0000001f3f057899 */ /* 0x000fe40008011404 */
[----:B------:R-:W-:Y:S02]  /*00a0*/  ISETP.NE.OR P0, PT, RZ, UR4, !P1 ;  /* 0x00000004ff007c0c */ /* 0x000fe4000cf05670 */
[----:B------:R-:W-:-:S04]  /*00b0*/  ULEA.HI UR5, UR5, UR4, URZ, 0x2 ;  /* 0x0000000405057291 */ /* 0x000fc8000f8f103f */
[----:B------:R-:W-:-:S04]  /*00c0*/  ULOP3.LUT UR5, UR5, 0xfffffffc, URZ, 0xc0, !UPT ;  /* 0xfffffffc05057892 */ /* 0x000fc8000f8ec03f */
[----:B------:R-:W-:-:S03]  /*00d0*/  UIADD3 UR5, UR4, -UR5, URZ ;  /* 0x8000000504057290 */ /* 0x000fc6000fffe03f */
[----:B-1----:R-:W-:Y:S09]  /*00e0*/  @P0 BRA `(.L_x_1) ;  /* 0x00000000002c0947 */ /* 0x002ff20003800000 */
[----:B------:R-:W-:Y:S02]  /*00f0*/  ULDC.64 UR6, c[0x0][0x198] ;  /* 0x0000660000067ab9 */ /* 0x000fe40000000a00 */
[----:B------:R-:W-:Y:S02]  /*0100*/  UIADD3 UR8, UP0, UR6, 0xf0, URZ ;  /* 0x000000f006087890 */ /* 0x000fe4000ff1e03f */
[----:B------:R-:W-:Y:S02]  /*0110*/  UIADD3 UR10, UP1, UR6, 0x1f0, URZ ;  /* 0x000001f0060a7890 */ /* 0x000fe4000ff3e03f */
[----:B------:R-:W-:Y:S02]  /*0120*/  UIADD3 UR6, UP2, UR6, 0x2f0, URZ ;  /* 0x000002f006067890 */ /* 0x000fe4000ff5e03f */
[----:B------:R-:W-:Y:S02]  /*0130*/  UIADD3.X UR9, URZ, UR7, URZ, UP0, !UPT ;  /* 0x000000073f097290 */ /* 0x000fe400087fe43f */
[----:B------:R-:W-:-:S02]  /*0140*/  UIADD3.X UR11, URZ, UR7, URZ, UP1, !UPT ;  /* 0x000000073f0b7290 */ /* 0x000fc40008ffe43f */
[----:B------:R-:W-:-:S05]  /*0150*/  UIADD3.X UR7, URZ, UR7, URZ, UP2, !UPT ;  /* 0x000000073f077290 */ /* 0x000fca00097fe43f */
[----:B------:R1:W-:Y:S02]  /*0160*/  UTMACCTL.PF [UR8] ;  /* 0x00000000080079b9 */ /* 0x0003e40008040000 */
[----:B------:R1:W-:Y:S02]  /*0170*/  UTMACCTL.PF [UR10] ;  /* 0x000000000a0079b9 */ /* 0x0003e40008040000 */
[----:B------:R1:W-:Y:S02]  /*0180*/  UTMACCTL.PF [UR6] ;  /* 0x00000000060079b9 */ /* 0x0003e40008040000 */
[----:B-1----:R-:W-:Y:S01]  /*0190*/  NOP ;  /* 0x0000000000007918 */ /* 0x002fe20000000000 */
.L_x_1:
[----:B------:R-:W-:Y:S05]  /*01a0*/  BSYNC B0 ;  /* 0x0000000000007941 */ /* 0x000fea0003800000 */
.L_x_0:
[----:B------:R-:W1:Y:S01]  /*01b0*/  SHFL.IDX PT, R4, R2, RZ, 0x1f ;  /* 0x00001fff02047589 */ /* 0x000e6200000e0000 */
[----:B--2---:R-:W-:Y:S01]  /*01c0*/  R2UR UR36, R3 ;  /* 0x00000000032472ca */ /* 0x004fe200000e0000 */
[----:B------:R-:W-:-:S12]  /*01d0*/  UISETP.NE.AND UP0, UPT, UR5, 0x1, UPT ;  /* 0x000000010500788c */ /* 0x000fd8000bf05270 */
[----:B------:R-:W-:Y:S02]  /*01e0*/  UIADD3 UR10, UR36, -0x1, URZ ;  /* 0xffffffff240a7890 */ /* 0x000fe4000fffe03f */
[----:B------:R-:W-:Y:S02]  /*01f0*/  UISETP.EQ.AND UP0, UPT, UR36, URZ, !UP0 ;  /* 0x0000003f2400728c */ /* 0x000fe4000c702270 */
[----:B------:R-:W-:Y:S02]  /*0200*/  UISETP.GE.U32.AND UP1, UPT, UR10, 0x4, UPT ;  /* 0x000000040a00788c */ /* 0x000fe4000bf26070 */
[----:B------:R-:W-:Y:S01]  /*0210*/  USEL UR4, URZ, 0x1, !UP0 ;  /* 0x000000013f047887 */ /* 0x000fe2000c000000 */
[----:B-1----:R-:W-:-:S03]  /*0220*/  ISETP.NE.AND P0, PT, R4, RZ, PT ;  /* 0x000000ff0400720c */ /* 0x002fc60003f05270 */
[----:B------:R-:W-:-:S10]  /*0230*/  USEL UR4, UR4, 0x2, UP1 ;  /* 0x0000000204047887 */ /* 0x000fd40008800000 */
[----:B------:R-:W-:Y:S05]  /*0240*/  @P0 BRA `(.L_x_2) ;  /* 0x0000000000480947 */ /* 0x000fea0003800000 */
[----:B------:R-:W1:Y:S01]  /*0250*/  S2UR UR11, SR_CgaCtaId ;  /* 0x00000000000b79c3 */ /* 0x000e620000008800 */
[----:B------:R-:W-:Y:S01]  /*0260*/  UMOV UR6, 0x400 ;  /* 0x0000040000067882 */ /* 0x000fe20000000000 */
[----:B------:R-:W-:Y:S01]  /*0270*/  UMOV UR7, 0x1 ;  /* 0x0000000100077882 */ /* 0x000fe20000000000 */
[----:B------:R-:W-:Y:S01]  /*0280*/  UMOV UR8, 0x80 ;  /* 0x0000008000087882 */ /* 0x000fe20000000000 */
[----:B------:R-:W-:Y:S01]  /*0290*/  ELECT P0, URZ, PT ;  /* 0x00000000003f782f */ /* 0x000fe20003800000 */
[----:B------:R-:W-:-:S04]  /*02a0*/  UIADD3 UR8, -UR8, 0x100000, URZ ;  /* 0x0010000008087890 */ /* 0x000fc8000fffe13f */
[----:B------:R-:W-:Y:S02]  /*02b0*/  USHF.L.U32 UR9, UR8, 0xb, URZ ;  /* 0x0000000b08097899 */ /* 0x000fe4000800063f */
[----:B------:R-:W-:Y:S02]  /*02c0*/  USHF.L.U32 UR8, UR8, 0x1, URZ ;  /* 0x0000000108087899 */ /* 0x000fe4000800063f */
[----:B-1----:R-:W-:Y:S02]  /*02d0*/  ULEA UR11, UR11, UR6, 0x18 ;  /* 0x000000060b0b7291 */ /* 0x002fe4000f8ec03f */
[----:B------:R-:W-:-:S04]  /*02e0*/  UIADD3 UR6, -UR7, 0x100000, URZ ;  /* 0x0010000007067890 */ /* 0x000fc8000fffe13f */
[----:B------:R-:W-:Y:S02]  /*02f0*/  USHF.L.U32 UR7, UR6, 0xb, URZ ;  /* 0x0000000b06077899 */ /* 0x000fe4000800063f */
[----:B------:R-:W-:Y:S01]  /*0300*/  USHF.L.U32 UR6, UR6, 0x1, URZ ;  /* 0x0000000106067899 */ /* 0x000fe2000800063f */
[----:B------:R-:W1:Y:S11]  /*0310*/  FENCE.VIEW.ASYNC.S ;  /* 0x00000000000073c6 */ /* 0x000e760000000000 */
[----:B-1----:R1:W2:Y:S01]  /*0320*/  SYNCS.EXCH.64 URZ, [UR11+0x1c050], UR6 ;  /* 0x01c050060b3f75b2 */ /* 0x0022a20008000100 */
[----:B------:R1:W3:Y:S01]  /*0330*/  SYNCS.EXCH.64 URZ, [UR11+0x1c060], UR8 ;  /* 0x01c060080b3f75b2 */ /* 0x0002e20008000100 */
[----:B------:R1:W4:Y:S01]  /*0340*/  SYNCS.EXCH.64 URZ, [UR11+0x1c058], UR6 ;  /* 0x01c058060b3f75b2 */ /* 0x0003220008000100 */
[----:B------:R1:W1:Y:S01]  /*0350*/  SYNCS.EXCH.64 URZ, [UR11+0x1c068], UR8 ;  /* 0x01c068080b3f75b2 */ /* 0x0002620008000100 */
[----:B------:R-:W-:Y:S01]  /*0360*/  NOP ;  /* 0x0000000000007918 */ /* 0x000fe20000000000 */
.L_x_2:
[----:B------:R-:W5:Y:S01]  /*0370*/  SHFL.IDX PT, R3, R2, RZ, 0x1f ;  /* 0x00001fff02037589 */ /* 0x000f6200000e0000 */
[----:B------:R-:W-:Y:S01]  /*0380*/  NOP ;  /* 0x0000000000007918 */ /* 0x000fe20000000000 */
[----:B-----5:R-:W-:-:S13]  /*0390*/  ISETP.NE.AND P0, PT, R3, RZ, PT ;  /* 0x000000ff0300720c */ /* 0x020fda0003f05270 */
[----:B------:R-:W-:Y:S05]  /*03a0*/  @P0 BRA `(.L_x_3) ;  /* 0x0000000000600947 */ /* 0x000fea0003800000 */
[----:B-1----:R-:W1:Y:S01]  /*03b0*/  S2UR UR7, SR_CgaCtaId ;  /* 0x00000000000779c3 */ /* 0x002e620000008800 */
[----:B------:R-:W-:Y:S01]  /*03c0*/  UMOV UR6, 0x400 ;  /* 0x0000040000067882 */ /* 0x000fe20000000000 */
[----:B------:R-:W-:Y:S01]  /*03d0*/  UMOV UR8, 0x1 ;  /* 0x0000000100087882 */ /* 0x000fe20000000000 */
[----:B------:R-:W-:Y:S01]  /*03e0*/  UMOV UR12, 0x100 ;  /* 0x00000100000c7882 */ /* 0x000fe20000000000 */
[----:B------:R-:W-:-:S04]  /*03f0*/  UIADD3 UR8, -UR8, 0x100000, URZ ;  /* 0x0010000008087890 */ /* 0x000fc8000fffe13f */
[----:B------:R-:W-:Y:S02]  /*0400*/  USHF.L.U32 UR9, UR8, 0xb, URZ ;  /* 0x0000000b08097899 */ /* 0x000fe4000800063f */
[----:B------:R-:W-:Y:S01]  /*0410*/  USHF.L.U32 UR8, UR8, 0x1, URZ ;  /* 0x0000000108087899 */ /* 0x000fe2000800063f */
[----:B------:R-:W-:Y:S01]  /*0420*/  ELECT P0, URZ, PT ;  /* 0x00000000003f782f */ /* 0x000fe20003800000 */
[----:B-1----:R-:W-:Y:S02]  /*0430*/  ULEA UR11, UR7, UR6, 0x18 ;  /* 0x00000006070b7291 */ /* 0x002fe4000f8ec03f */
[----:B------:R-:W-:-:S04]  /*0440*/  UIADD3 UR6, -UR12, 0x100000, URZ ;  /* 0x001000000c067890 */ /* 0x000fc8000fffe13f */
[----:B------:R-:W-:Y:S02]  /*0450*/  USHF.L.U32 UR7, UR6, 0xb, URZ ;  /* 0x0000000b06077899 */ /* 0x000fe4000800063f */
[----:B------:R-:W-:Y:S01]  /*0460*/  USHF.L.U32 UR6, UR6, 0x1, URZ ;  /* 0x0000000106067899 */ /* 0x000fe2000800063f */
[----:B------:R-:W1:Y:S03]  /*0470*/  FENCE.VIEW.ASYNC.S ;  /* 0x00000000000073c6 */ /* 0x000e660000000000 */
[----:B-1----:R1:W1:Y:S08]  /*0480*/  SYNCS.EXCH.64 URZ, [UR11+0x1c000], UR8 ;  /* 0x01c000080b3f75b2 */ /* 0x0022700008000100 */
[----:B------:R1:W1:Y:S01]  /*0490*/  SYNCS.EXCH.64 URZ, [UR11+0x1c028], UR6 ;  /* 0x01c028060b3f75b2 */ /* 0x0002620008000100 */
        /* <DEDUP_REMOVED lines=8> */
[----:B------:R-:W-:Y:S01]  /*0520*/  NOP ;  /* 0x0000000000007918 */ /* 0x000fe20000000000 */
.L_x_3:
        /* <DEDUP_REMOVED lines=21> */
[----:B------:R-:W-:Y:S01]  /*0680*/  NOP ;  /* 0x0000000000007918 */ /* 0x000fe20000000000 */
.L_x_4:
[----:B------:R-:W5:Y:S01]  /*0690*/  SHFL.IDX PT, R3, R2, RZ, 0x1f ;  /* 0x00001fff02037589 */ /* 0x000f6200000e0000 */
[----:B------:R-:W-:Y:S01]  /*06a0*/  ELECT P0, URZ, PT ;  /* 0x00000000003f782f */ /* 0x000fe20003800000 */
[----:B------:R-:W-:Y:S01]  /*06b0*/  NOP ;  /* 0x0000000000007918 */ /* 0x000fe20000000000 */
[----:B-1----:R-:W-:Y:S02]  /*06c0*/  UMOV UR6, 0x80 ;  /* 0x0000008000067882 */ /* 0x002fe40000000000 */
[C---:B-----5:R-:W-:Y:S02]  /*06d0*/  ISETP.NE.OR P0, PT, R3.reuse, RZ, !P0 ;  /* 0x000000ff0300720c */ /* 0x060fe40004705670 */
[----:B------:R-:W-:-:S11]  /*06e0*/  ISETP.NE.AND P2, PT, R3, RZ, PT ;  /* 0x000000ff0300720c */ /* 0x000fd60003f45270 */
[----:B------:R-:W-:Y:S01]  /*06f0*/  VOTEU.ALL UP0, P0 ;  /* 0x00000000003f7886 */ /* 0x000fe20000000000 */
[----:B------:R-:W-:Y:S01]  /*0700*/  VOTEU.ALL UP2, P0 ;  /* 0x00000000003f7886 */ /* 0x000fe20000040000 */
[----:B------:R-:W-:Y:S01]  /*0710*/  VOTEU.ALL UP3, P0 ;  /* 0x00000000003f7886 */ /* 0x000fe20000060000 */
[----:B------:R-:W-:Y:S02]  /*0720*/  VOTEU.ALL UP4, P0 ;  /* 0x00000000003f7886 */ /* 0x000fe40000080000 */
[----:B------:R-:W1:Y:S01]  /*0730*/  @!UP0 S2UR UR9, SR_CgaCtaId ;  /* 0x00000000000989c3 */ /* 0x000e620000008800 */
[----:B------:R-:W-:Y:S01]  /*0740*/  @!UP0 UMOV UR8, 0x400 ;  /* 0x0000040000088882 */ /* 0x000fe20000000000 */
[----:B------:R-:W-:-:S04]  /*0750*/  @!UP0 UIADD3 UR6, -UR6, 0x100000, URZ ;  /* 0x0010000006068890 */ /* 0x000fc8000fffe13f */
[----:B------:R-:W-:Y:S02]  /*0760*/  @!UP0 USHF.L.U32 UR7, UR6, 0xb, URZ ;  /* 0x0000000b06078899 */ /* 0x000fe4000800063f */
[----:B------:R-:W-:Y:S02]  /*0770*/  @!UP0 USHF.L.U32 UR6, UR6, 0x1, URZ ;  /* 0x0000000106068899 */ /* 0x000fe4000800063f */
[----:B-1----:R-:W-:Y:S01]  /*0780*/  @!UP0 ULEA UR8, UR9, UR8, 0x18 ;  /* 0x0000000809088291 */ /* 0x002fe2000f8ec03f */
[----:B------:R-:W-:Y:S01]  /*0790*/  VOTEU.ALL UP0, P0 ;  /* 0x00000000003f7886 */ /* 0x000fe20000000000 */
[----:B------:R-:W1:Y:S10]  /*07a0*/  FENCE.VIEW.ASYNC.S ;  /* 0x00000000000073c6 */ /* 0x000e740000000000 */
[----:B-1----:R1:W1:Y:S01]  /*07b0*/  @!UP0 SYNCS.EXCH.64 URZ, [UR8+0x1c090], UR6 ;  /* 0x01c09006083f85b2 */ /* 0x0022620008000100 */
[----:B------:R1:W1:Y:S01]  /*07c0*/  @!UP2 SYNCS.EXCH.64 URZ, [UR8+0x1c098], UR6 ;  /* 0x01c09806083fa5b2 */ /* 0x0002620008000100 */
[----:B------:R1:W1:Y:S01]  /*07d0*/  @!UP3 SYNCS.EXCH.64 URZ, [UR8+0x1c0a0], UR6 ;  /* 0x01c0a006083fb5b2 */ /* 0x0002620008000100 */
[----:B------:R1:W1:Y:S01]  /*07e0*/  @!UP4 SYNCS.EXCH.64 URZ, [UR8+0x1c0a8], UR6 ;  /* 0x01c0a806083fc5b2 */ /* 0x0002620008000100 */
[----:B------:R-:W-:Y:S01]  /*07f0*/  NOP ;  /* 0x0000000000007918 */ /* 0x000fe20000000000 */
[----:B------:R-:W-:Y:S05]  /*0800*/  @P2 BRA `(.L_x_5) ;  /* 0x0000000000582947 */ /* 0x000fea0003800000 */
[----:B-1----:R-:W1:Y:S01]  /*0810*/  S2UR UR7, SR_CgaCtaId ;  /* 0x00000000000779c3 */ /* 0x002e620000008800 */
[----:B------:R-:W-:Y:S01]  /*0820*/  UMOV UR6, 0x400 ;  /* 0x0000040000067882 */ /* 0x000fe20000000000 */
[----:B------:R-:W-:Y:S01]  /*0830*/  UMOV UR8, 0x20 ;  /* 0x0000002000087882 */ /* 0x000fe20000000000 */
[----:B------:R-:W-:Y:S01]  /*0840*/  UMOV UR9, 0x80 ;  /* 0x0000008000097882 */ /* 0x000fe20000000000 */
[----:B------:R-:W-:Y:S01]  /*0850*/  ELECT P0, URZ, PT ;  /* 0x00000000003f782f */ /* 0x000fe20003800000 */
[----:B-1----:R-:W-:Y:S02]  /*0860*/  ULEA UR11, UR7, UR6, 0x18 ;  /* 0x00000006070b7291 */ /* 0x002fe4000f8ec03f */
[----:B------:R-:W-:-:S04]  /*0870*/  UIADD3 UR6, -UR8, 0x100000, URZ ;  /* 0x0010000008067890 */ /* 0x000fc8000fffe13f */
[----:B------:R-:W-:Y:S02]  /*0880*/  USHF.L.U32 UR7, UR6, 0xb, URZ ;  /* 0x0000000b06077899 */ /* 0x000fe4000800063f */
[----:B------:R-:W-:Y:S02]  /*0890*/  USHF.L.U32 UR6, UR6, 0x1, URZ ;  /* 0x0000000106067899 */ /* 0x000fe4000800063f */
        /* <DEDUP_REMOVED lines=13> */
.L_x_5:
[----:B------:R-:W-:Y:S01]  /*0970*/  ISETP.NE.AND P0, PT, RZ, UR36, PT ;  /* 0x00000024ff007c0c */ /* 0x000fe2000bf05270 */
[----:B------:R-:W-:Y:S01]  /*0980*/  NOP ;  /* 0x0000000000007918 */ /* 0x000fe20000000000 */
[----:B------:R-:W-:Y:S01]  /*0990*/  MOV R2, UR5 ;  /* 0x0000000500027c02 */ /* 0x000fe20008000f00 */
[----:B-1234-:R-:W-:Y:S03]  /*09a0*/  BAR.SYNC.DEFER_BLOCKING 0x0 ;  /* 0x0000000000007b1d */ /* 0x01efe60000010000 */
[----:B------:R-:W-:-:S07]  /*09b0*/  ISETP.EQ.AND P2, PT, R2, 0x1, P1 ;  /* 0x000000010200780c */ /* 0x000fce0000f42270 */
[----:B------:R-:W-:Y:S06]  /*09c0*/  @!P0 BRA `(.L_x_6) ;  /* 0x0000007000808947 */ /* 0x000fec0003800000 */
[----:B------:R-:W-:-:S06]  /*09d0*/  UISETP.GT.U32.AND UP0, UPT, UR10, 0x3, UPT ;  /* 0x000000030a00788c */ /* 0x000fcc000bf04070 */
[----:B------:R-:W-:-:S13]  /*09e0*/  PLOP3.LUT P0, PT, PT, PT, UP0, 0x80, 0x0 ;  /* 0x000000000000781c */ /* 0x000fda0003f0f008 */
[----:B------:R-:W-:Y:S05]  /*09f0*/  @P0 EXIT ;  /* 0x000000000000094d */ /* 0x000fea0003800000 */
.L_x_7:
[----:B------:R-:W-:-:S08]  /*0a00*/  NOP ;  /* 0x0000000000007918 */ /* 0x000fd00000000000 */
[----:B------:R-:W1:Y:S02]  /*0a10*/  USETMAXREG.TRY_ALLOC.CTAPOOL UP0, 0xf0 ;  /* 0x000000f0000079c8 */ /* 0x000e640008000600 */
[----:B-1----:R-:W-:-:S13]  /*0a20*/  PLOP3.LUT P0, PT, PT, PT, UP0, 0x80, 0x0 ;  /* 0x000000000000781c */ /* 0x002fda0003f0f008 */
[----:B------:R-:W-:Y:S05]  /*0a30*/  @!P0 BRA `(.L_x_7) ;  /* 0xfffffffc00f08947 */ /* 0x000fea000383ffff */
[----:B------:R-:W-:Y:S01]  /*0a40*/  UISETP.NE.AND UP0, UPT, UR36, 0x1, UPT ;  /* 0x000000012400788c */ /* 0x000fe2000bf05270 */
[----:B------:R-:W1:Y:S01]  /*0a50*/  S2UR UR7, SR_CTAID.X ;  /* 0x00000000000779c3 */ /* 0x000e620000002500 */
[----:B------:R-:W-:Y:S01]  /*0a60*/  UMOV UR5, URZ ;  /* 0x0000003f00057c82 */ /* 0x000fe20008000000 */
[----:B------:R-:W-:-:S03]  /*0a70*/  UMOV UR6, URZ ;  /* 0x0000003f00067c82 */ /* 0x000fc60008000000 */
[----:B------:R-:W-:-:S13]  /*0a80*/  PLOP3.LUT P0, PT, PT, PT, UP0, 0x80, 0x0 ;  /* 0x000000000000781c */ /* 0x000fda0003f0f008 */
[----:B------:R-:W-:Y:S05]  /*0a90*/  @!P0 BRA `(.L_x_8) ;  /* 0x00000000003c8947 */ /* 0x000fea0003800000 */
[----:B------:R-:W-:Y:S01]  /*0aa0*/  UISETP.NE.AND UP0, UPT, UR36, 0x2, UPT ;  /* 0x000000022400788c */ /* 0x000fe2000bf05270 */
[----:B------:R-:W-:-:S05]  /*0ab0*/  UMOV UR6, 0x1 ;  /* 0x0000000100067882 */ /* 0x000fca0000000000 */
[----:B------:R-:W-:-:S13]  /*0ac0*/  PLOP3.LUT P1, PT, PT, PT, UP0, 0x80, 0x0 ;  /* 0x000000000000781c */ /* 0x000fda0003f2f008 */
[----:B------:R-:W-:Y:S05]  /*0ad0*/  @!P1 BRA `(.L_x_8) ;  /* 0x00000000002c9947 */ /* 0x000fea0003800000 */
[----:B------:R-:W-:-:S06]  /*0ae0*/  UISETP.NE.AND UP0, UPT, UR36, 0x3, UPT ;  /* 0x000000032400788c */ /* 0x000fcc000bf05270 */
[----:B------:R-:W-:-:S13]  /*0af0*/  PLOP3.LUT P1, PT, PT, PT, UP0, 0x80, 0x0 ;  /* 0x000000000000781c */ /* 0x000fda0003f2f008 */
[----:B------:R-:W-:Y:S05]  /*0b00*/  @!P1 BRA `(.L_x_9) ;  /* 0x0000000000189947 */ /* 0x000fea0003800000 */
[----:B------:R-:W-:-:S11]  /*0b10*/  UISETP.NE.AND UP0, UPT, UR36, 0x4, UPT ;  /* 0x000000042400788c */ /* 0x000fd6000bf05270 */
[----:B------:R-:W-:Y:S01]  /*0b20*/  @!UP0 UMOV UR5, 0x1 ;  /* 0x0000000100058882 */ /* 0x000fe20000000000 */
[----:B------:R-:W-:Y:S01]  /*0b30*/  @!UP0 UMOV UR6, 0x1 ;  /* 0x0000000100068882 */ /* 0x000fe20000000000 */
[----:B------:R-:W-:Y:S01]  /*0b40*/  @UP0 UMOV UR5, URZ ;  /* 0x0000003f00050c82 */ /* 0x000fe20008000000 */
[----:B------:R-:W-:Y:S01]  /*0b50*/  @UP0 UMOV UR6, URZ ;  /* 0x0000003f00060c82 */ /* 0x000fe20008000000 */
[----:B------:R-:W-:Y:S05]  /*0b60*/  BRA `(.L_x_8) ;  /* 0x0000000000087947 */ /* 0x000fea0003800000 */
.L_x_9:
[----:B------:R-:W-:Y:S01]  /*0b70*/  UMOV UR5, 0x1 ;  /* 0x0000000100057882 */ /* 0x000fe20000000000 */
[----:B------:R-:W-:-:S05]  /*0b80*/  UMOV UR6, URZ ;  /* 0x0000003f00067c82 */ /* 0x000fca0008000000 */
.L_x_8:
[----:B------:R-:W-:Y:S05]  /*0b90*/  @!P0 BRA `(.L_x_10) ;  /* 0x00000000003c8947 */ /* 0x000fea0003800000 */
[----:B------:R-:W-:-:S06]  /*0ba0*/  UISETP.NE.AND UP0, UPT, UR36, 0x2, UPT ;  /* 0x000000022400788c */ /* 0x000fcc000bf05270 */
[----:B------:R-:W-:-:S13]  /*0bb0*/  PLOP3.LUT P0, PT, PT, PT, UP0, 0x80, 0x0 ;  /* 0x000000000000781c */ /* 0x000fda0003f0f008 */
[----:B------:R-:W-:Y:S05]  /*0bc0*/  @!P0 BRA `(.L_x_11) ;  /* 0x0000000000288947 */ /* 0x000fea0003800000 */
[----:B------:R-:W-:-:S06]  /*0bd0*/  UISETP.NE.AND UP0, UPT, UR36, 0x3, UPT ;  /* 0x000000032400788c */ /* 0x000fcc000bf05270 */
[----:B------:R-:W-:-:S13]  /*0be0*/  PLOP3.LUT P0, PT, PT, PT, UP0, 0x80, 0x0 ;  /* 0x000000000000781c */ /* 0x000fda0003f0f008 */
[----:B------:R-:W-:Y:S05]  /*0bf0*/  @!P0 BRA `(.L_x_12) ;  /* 0x0000000000148947 */ /* 0x000fea0003800000 */
[----:B------:R-:W-:-:S06]  /*0c00*/  UISETP.NE.AND UP0, UPT, UR36, 0x4, UPT ;  /* 0x000000042400788c */ /* 0x000fcc000bf05270 */
[----:B------:R-:W-:-:S13]  /*0c10*/  PLOP3.LUT P0, PT, PT, PT, UP0, 0x80, 0x0 ;  /* 0x000000000000781c */ /* 0x000fda0003f0f008 */
[----:B------:R-:W-:Y:S05]  /*0c20*/  @P0 BRA `(.L_x_13) ;  /* 0x00000000001c0947 */ /* 0x000fea0003800000 */
[----:B-1----:R-:W-:Y:S01]  /*0c30*/  ULEA UR7, UR7, 0x3, 0x1 ;  /* 0x0000000307077891 */ /* 0x002fe2000f8e083f */
[----:B------:R-:W-:Y:S11]  /*0c40*/  BRA `(.L_x_13) ;  /* 0x0000000000147947 */ /* 0x000ff60003800000 */
.L_x_12:
[----:B-1----:R-:W-:Y:S01]  /*0c50*/  ULEA UR7, UR7, 0x2, 0x1 ;  /* 0x0000000207077891 */ /* 0x002fe2000f8e083f */
[----:B------:R-:W-:Y:S11]  /*0c60*/  BRA `(.L_x_13) ;  /* 0x00000000000c7947 */ /* 0x000ff60003800000 */
.L_x_11:
[----:B-1----:R-:W-:Y:S01]  /*0c70*/  ULEA UR7, UR7, 0x1, 0x1 ;  /* 0x0000000107077891 */ /* 0x002fe2000f8e083f */
[----:B------:R-:W-:Y:S11]  /*0c80*/  BRA `(.L_x_13) ;  /* 0x0000000000047947 */ /* 0x000ff60003800000 */
.L_x_10:
[----:B-1----:R-:W-:-:S12]  /*0c90*/  USHF.L.U32 UR7, UR7, 0x1, URZ ;  /* 0x0000000107077899 */ /* 0x002fd8000800063f */
.L_x_13:
[----:B------:R-:W-:-:S04]  /*0ca0*/  ULOP3.LUT UR8, UR4, 0x1, URZ, 0xfc, !UPT ;  /* 0x0000000104087892 */ /* 0x000fc8000f8efc3f */
[----:B------:R-:W-:-:S06]  /*0cb0*/  UISETP.NE.AND UP0, UPT, UR8, 0x3, UPT ;  /* 0x000000030800788c */ /* 0x000fcc000bf05270 */
[----:B------:R-:W-:-:S13]  /*0cc0*/  PLOP3.LUT P0, PT, PT, PT, UP0, 0x80, 0x0 ;  /* 0x000000000000781c */ /* 0x000fda0003f0f008 */
[----:B------:R-:W-:Y:S05]  /*0cd0*/  @!P0 BRA `(.L_x_14) ;  /* 0x0000000000048947 */ /* 0x000fea0003800000 */
[----:B-1----:R-:W-:Y:S01]  /*0ce0*/  BPT.TRAP 0x1 ;  /* 0x000000040000795c */ /* 0x002fe20000300000 */
.L_x_14:
[----:B------:R-:W2:Y:S01]  /*0cf0*/  S2UR UR8, SR_CgaCtaId ;  /* 0x00000000000879c3 */ /* 0x000ea20000008800 */
[----:B------:R-:W-:Y:S01]  /*0d00*/  UMOV UR37, 0x400 ;  /* 0x0000040000257882 */ /* 0x000fe20000000000 */
[----:B------:R-:W-:-:S04]  /*0d10*/  MOV R2, UR5 ;  /* 0x0000000500027c02 */ /* 0x000fc80008000f00 */
[----:B------:R-:W-:Y:S01]  /*0d20*/  SHF.L.U32 R2, R2, 0x1f, RZ ;  /* 0x0000001f02027819 */ /* 0x000fe200000006ff */
[----:B--2---:R-:W-:-:S04]  /*0d30*/  ULEA UR37, UR8, UR37, 0x18 ;  /* 0x0000002508257291 */ /* 0x004fc8000f8ec03f */
[----:B------:R-:W-:-:S09]  /*0d40*/  ULEA UR8, UR6, UR37, 0x3 ;  /* 0x0000002506087291 */ /* 0x000fd2000f8e183f */
[----:B------:R-:W2:Y:S02]  /*0d50*/  SYNCS.PHASECHK.TRANS64.TRYWAIT P1, [UR8+0x1c050], R2 ;  /* 0x01c05002ff0075a7 */ /* 0x000ea40008020148 */
[----:B--2---:R-:W-:Y:S05]  /*0d60*/  @!P1 BRA `(.L_x_15) ;  /* 0x00000080000c9947 */ /* 0x004fea0003800000 */
.L_x_94:
[----:B------:R-:W-:Y:S05]  /*0d70*/  @!P0 BRA `(.L_x_16) ;  /* 0x0000000000048947 */ /* 0x000fea0003800000 */
[----:B-1----:R-:W-:Y:S01]  /*0d80*/  BPT.TRAP 0x1 ;  /* 0x000000040000795c */ /* 0x002fe20000300000 */
.L_x_16:
[----:B--2---:R-:W-:Y:S01]  /*0d90*/  SHF.L.U32 R2, RZ, 0x1f, RZ ;  /* 0x0000001fff027819 */ /* 0x004fe200000006ff */
[----:B------:R-:W-:Y:S01]  /*0da0*/  UIADD3 UR11, UR37, 0x1c090, URZ ;  /* 0x0001c090250b7890 */ /* 0x000fe2000fffe03f */
[----:B------:R-:W-:Y:S02]  /*0db0*/  ISETP.NE.AND P2, PT, RZ, UR10, PT ;  /* 0x0000000aff007c0c */ /* 0x000fe4000bf45270 */
[----:B------:R-:W2:Y:S02]  /*0dc0*/  SYNCS.PHASECHK.TRANS64.TRYWAIT P1, [UR37+0x1c000], R2 ;  /* 0x01c00002ff0075a7 */ /* 0x000ea40008020165 */
[----:B--2---:R-:W-:Y:S09]  /*0dd0*/  @!P1 BRA `(.L_x_17) ;  /* 0x0000008000089947 */ /* 0x004ff20003800000 */
.L_x_95:
[----:B------:R-:W-:Y:S01]  /*0de0*/  ULEA UR10, UR10, UR11, 0x3 ;  /* 0x0000000b0a0a7291 */ /* 0x000fe2000f8e183f */
[----:B--2---:R-:W-:Y:S01]  /*0df0*/  SEL R3, RZ, 0x1, P2 ;  /* 0x00000001ff037807 */ /* 0x004fe20001000000 */
[----:B------:R-:W-:-:S03]  /*0e00*/  UIADD3 UR5, UR36, -0x1, URZ ;  /* 0xffffffff24057890 */ /* 0x000fc6000fffe03f */
[----:B------:R-:W-:Y:S01]  /*0e10*/  SHF.L.U32 R3, R3, 0x1f, RZ ;  /* 0x0000001f03037819 */ /* 0x000fe200000006ff */
[----:B------:R-:W-:-:S03]  /*0e20*/  USHF.L.U32 UR5, UR5, 0x3, URZ ;  /* 0x0000000305057899 */ /* 0x000fc6000800063f */
[----:B------:R-:W2:Y:S02]  /*0e30*/  SYNCS.PHASECHK.TRANS64.TRYWAIT P1, [UR10], R3 ;  /* 0x00000003ff0075a7 */ /* 0x000ea4000802014a */
[----:B--2---:R-:W-:Y:S07]  /*0e40*/  @!P1 BRA `(.L_x_18) ;  /* 0x0000008000049947 */ /* 0x004fee0003800000 */
.L_x_96:
[----:B------:R-:W-:Y:S01]  /*0e50*/  USHF.R.U32.HI UR8, URZ, 0x4, UR37 ;  /* 0x000000043f087899 */ /* 0x000fe20008011625 */
[----:B------:R-:W-:Y:S01]  /*0e60*/  WARPGROUP.ARRIVE ;  /* 0x00000000000079c5 */ /* 0x000fe20000000000 */
[----:B------:R-:W-:Y:S01]  /*0e70*/  UIADD3 UR9, UR37, 0x8000, URZ ;  /* 0x0000800025097890 */ /* 0x000fe2000fffe03f */
[----:B------:R-:W-:Y:S01]  /*0e80*/  MOV R151, RZ ;  /* 0x000000ff00977202 */ /* 0x000fe20000000f00 */
[----:B------:R-:W-:Y:S02]  /*0e90*/  ULOP3.LUT UR8, UR8, 0x3fff, URZ, 0xc0, !UPT ;  /* 0x00003fff08087892 */ /* 0x000fe4000f8ec03f */
[----:B------:R-:W-:Y:S02]  /*0ea0*/  USHF.R.U32.HI UR9, URZ, 0x4, UR9 ;  /* 0x000000043f097899 */ /* 0x000fe40008011609 */
[----:B------:R-:W-:Y:S02]  /*0eb0*/  ULOP3.LUT UR8, UR8, 0x10000, URZ, 0xfc, !UPT ;  /* 0x0001000008087892 */ /* 0x000fe4000f8efc3f */
[----:B------:R-:W-:-:S02]  /*0ec0*/  ULOP3.LUT UR9, UR9, 0x3fff, URZ, 0xc0, !UPT ;  /* 0x00003fff09097892 */ /* 0x000fc4000f8ec03f */
[----:B------:R-:W-:Y:S02]  /*0ed0*/  ULEA UR8, UR6, UR8, 0xa ;  /* 0x0000000806087291 */ /* 0x000fe4000f8e503f */
[----:B------:R-:W-:Y:S01]  /*0ee0*/  ULOP3.LUT UR6, UR9, 0x10000, URZ, 0xfc, !UPT ;  /* 0x0001000009067892 */ /* 0x000fe2000f8efc3f */
[----:B------:R-:W-:Y:S02]  /*0ef0*/  UMOV UR15, 0x40000040 ;  /* 0x40000040000f7882 */ /* 0x000fe40000000000 */
[----:B------:R-:W-:Y:S01]  /*0f00*/  UMOV UR9, 0x40000040 ;  /* 0x4000004000097882 */ /* 0x000fe20000000000 */
[----:B------:R-:W-:Y:S02]  /*0f10*/  UIADD3 UR16, UR8, 0x4, URZ ;  /* 0x0000000408107890 */ /* 0x000fe4000fffe03f */
[----:B------:R-:W-:Y:S01]  /*0f20*/  UMOV UR12, UR8 ;  /* 0x00000008000c7c82 */ /* 0x000fe20008000000 */
[----:B------:R-:W-:Y:S01]  /*0f30*/  UMOV UR13, UR9 ;  /* 0x00000009000d7c82 */ /* 0x000fe20008000000 */
[----:B------:R-:W-:Y:S01]  /*0f40*/  UMOV UR14, UR6 ;  /* 0x00000006000e7c82 */ /* 0x000fe20008000000 */
[----:B------:R-:W-:Y:S01]  /*0f50*/  UIADD3 UR18, UR6, 0x4, URZ ;  /* 0x0000000406127890 */ /* 0x000fe2000fffe03f */
[----:B------:R-:W-:Y:S01]  /*0f60*/  QGMMA.64x64x32.F32.E4M3.E4M3 R24, gdesc[UR12], RZ, !UPT, gsb0 ;  /* 0x00e000000c1879f3 */ /* 0x000fe2000c0008ff */
[----:B------:R-:W-:-:S02]  /*0f70*/  UIADD3 UR12, UR8, 0x2, URZ ;  /* 0x00000002080c7890 */ /* 0x000fc4000fffe03f */
[----:B------:R-:W-:Y:S01]  /*0f80*/  UIADD3 UR14, UR6, 0x2, URZ ;  /* 0x00000002060e7890 */ /* 0x000fe2000fffe03f */
[----:B------:R-:W-:Y:S01]  /*0f90*/  UMOV UR13, 0x40000040 ;  /* 0x40000040000d7882 */ /* 0x000fe20000000000 */
[----:B------:R-:W-:Y:S01]  /*0fa0*/  UMOV UR15, 0x40000040 ;  /* 0x40000040000f7882 */ /* 0x000fe20000000000 */
[----:B------:R-:W-:Y:S01]  /*0fb0*/  UMOV UR17, 0x40000040 ;  /* 0x4000004000117882 */ /* 0x000fe20000000000 */
[----:B------:R-:W-:Y:S01]  /*0fc0*/  UMOV UR19, 0x40000040 ;  /* 0x4000004000137882 */ /* 0x000fe20000000000 */
[----:B------:R-:W-:Y:S02]  /*0fd0*/  UIADD3 UR20, UR8, 0x6, URZ ;  /* 0x0000000608147890 */ /* 0x000fe4000fffe03f */
[----:B------:R-:W-:Y:S01]  /*0fe0*/  UIADD3 UR22, UR6, 0x6, URZ ;  /* 0x0000000606167890 */ /* 0x000fe2000fffe03f */
[----:B------:R-:W-:Y:S01]  /*0ff0*/  UMOV UR21, 0x40000040 ;  /* 0x4000004000157882 */ /* 0x000fe20000000000 */
[----:B------:R-:W-:Y:S01]  /*1000*/  UMOV UR23, 0x40000040 ;  /* 0x4000004000177882 */ /* 0x000fe20000000000 */
[----:B------:R-:W-:-:S02]  /*1010*/  UIADD3 UR24, UR8, 0x200, URZ ;  /* 0x0000020008187890 */ /* 0x000fc4000fffe03f */
[----:B------:R-:W-:Y:S01]  /*1020*/  UIADD3 UR26, UR6, 0x200, URZ ;  /* 0x00000200061a7890 */ /* 0x000fe2000fffe03f */
[----:B------:R-:W-:Y:S01]  /*1030*/  UMOV UR25, 0x40000040 ;  /* 0x4000004000197882 */ /* 0x000fe20000000000 */
[----:B------:R-:W-:Y:S01]  /*1040*/  UMOV UR27, 0x40000040 ;  /* 0x40000040001b7882 */ /* 0x000fe20000000000 */
[----:B------:R-:W-:Y:S02]  /*1050*/  UIADD3 UR28, UR8, 0x202, URZ ;  /* 0x00000202081c7890 */ /* 0x000fe4000fffe03f */
[----:B------:R-:W-:Y:S01]  /*1060*/  UIADD3 UR30, UR6, 0x202, URZ ;  /* 0x00000202061e7890 */ /* 0x000fe2000fffe03f */
        /* <DEDUP_REMOVED lines=10> */
[----:B------:R-:W-:Y:S01]  /*1110*/  ULDC UR10, c[0x0][0x604] ;  /* 0x00018100000a7ab9 */ /* 0x000fe20000000800 */
[----:B------:R-:W-:-:S06]  /*1120*/  ULOP3.LUT UR5, UR5, 0x8, URZ, 0xc, !UPT ;  /* 0x0000000805057892 */ /* 0x000fcc000f8e0c3f */
[----:B------:R-:W-:Y:S01]  /*1130*/  IMAD.U32 R9, RZ, RZ, UR5 ;  /* 0x00000005ff097e24 */ /* 0x000fe2000f8e00ff */
[----:B------:R-:W-:Y:S02]  /*1140*/  WARPGROUP.DEPBAR.LE gsb0, 0x0 ;  /* 0x00008000000079c5 */ /* 0x000fe40000010000 */
[----:B------:R-:W-:-:S06]  /*1150*/  WARPGROUP.ARRIVE ;  /* 0x00000000000079c5 */ /* 0x000fcc0000000000 */
[----:B------:R-:W-:Y:S03]  /*1160*/  QGMMA.64x64x32.F32.E4M3.E4M3 R24, gdesc[UR12], R24, gsb0 ;  /* 0x00e000000c1879f3 */ /* 0x000fe60008000818 */
        /* <DEDUP_REMOVED lines=19> */
[----:B--2---:R-:W-:Y:S01]  /*12a0*/  FMNMX R3, R24, R25, !PT ;  /* 0x0000001918037209 */ /* 0x004fe20007800000 */
[----:B------:R2:W-:Y:S03]  /*12b0*/  SYNCS.ARRIVE.TRANS64.A1T0 RZ, [R9+UR11], RZ ;  /* 0x000000ff09ff79a7 */ /* 0x0005e6000810000b */
[----:B------:R-:W-:-:S04]  /*12c0*/  FMNMX R4, R28, R3, !PT ;  /* 0x000000031c047209 */ /* 0x000fc80007800000 */
        /* <DEDUP_REMOVED lines=12> */
[----:B------:R-:W-:-:S05]  /*1390*/  FMNMX R6, R53, R4, !PT ;  /* 0x0000000435067209 */ /* 0x000fca0007800000 */
[----:B------:R-:W3:Y:S02]  /*13a0*/  SHFL.BFLY PT, R3, R6, 0x1, 0x1f ;  /* 0x0c201f0006037f89 */ /* 0x000ee400000e0000 */
[----:B---3--:R-:W-:Y:S02]  /*13b0*/  FMNMX R7, R6, R3, !PT ;  /* 0x0000000306077209 */ /* 0x008fe40007800000 */
[----:B------:R-:W-:-:S03]  /*13c0*/  FMNMX R3, R26, R27, !PT ;  /* 0x0000001b1a037209 */ /* 0x000fc60007800000 */
[----:B------:R-:W3:Y:S01]  /*13d0*/  SHFL.BFLY PT, R8, R7, 0x2, 0x1f ;  /* 0x0c401f0007087f89 */ /* 0x000ee200000e0000 */
[----:B------:R-:W-:-:S04]  /*13e0*/  FMNMX R4, R30, R3, !PT ;  /* 0x000000031e047209 */ /* 0x000fc80007800000 */
[----:B------:R-:W-:-:S04]  /*13f0*/  FMNMX R3, R31, R4, !PT ;  /* 0x000000041f037209 */ /* 0x000fc80007800000 */
[----:B------:R-:W-:-:S04]  /*1400*/  FMNMX R4, R34, R3, !PT ;  /* 0x0000000322047209 */ /* 0x000fc80007800000 */
[----:B------:R-:W-:-:S04]  /*1410*/  FMNMX R3, R35, R4, !PT ;  /* 0x0000000423037209 */ /* 0x000fc80007800000 */
[----:B------:R-:W-:-:S04]  /*1420*/  FMNMX R4, R38, R3, !PT ;  /* 0x0000000326047209 */ /* 0x000fc80007800000 */
[----:B------:R-:W-:Y:S02]  /*1430*/  FMNMX R3, R39, R4, !PT ;  /* 0x0000000427037209 */ /* 0x000fe40007800000 */
[----:B---3--:R-:W-:Y:S02]  /*1440*/  FMNMX R5, R7, R8, !PT ;  /* 0x0000000807057209 */ /* 0x008fe40007800000 */
[----:B------:R-:W-:Y:S02]  /*1450*/  FMNMX R4, R42, R3, !PT ;  /* 0x000000032a047209 */ /* 0x000fe40007800000 */
[----:B------:R-:W-:Y:S02]  /*1460*/  FSETP.NEU.AND P1, PT, R5, -INF , PT ;  /* 0xff8000000500780b */ /* 0x000fe40003f2d000 */
[----:B------:R-:W-:Y:S02]  /*1470*/  FMNMX R3, R43, R4, !PT ;  /* 0x000000042b037209 */ /* 0x000fe40007800000 */
[----:B------:R-:W-:-:S02]  /*1480*/  FSEL R6, R5, RZ, P1 ;  /* 0x000000ff05067208 */ /* 0x000fc40000800000 */
[----:B------:R-:W-:Y:S02]  /*1490*/  FMNMX R4, R46, R3, !PT ;  /* 0x000000032e047209 */ /* 0x000fe40007800000 */
[----:B------:R-:W-:Y:S01]  /*14a0*/  LOP3.LUT R7, R0, 0x3, RZ, 0xc0, !PT ;  /* 0x0000000300077812 */ /* 0x000fe200078ec0ff */
[----:B------:R-:W-:Y:S01]  /*14b0*/  FMUL R6, R6, UR10 ;  /* 0x0000000a06067c20 */ /* 0x000fe20008400000 */
[----:B------:R-:W-:Y:S02]  /*14c0*/  FMNMX R3, R47, R4, !PT ;  /* 0x000000042f037209 */ /* 0x000fe40007800000 */
[----:B------:R-:W-:Y:S01]  /*14d0*/  IADD3 R7, R7, -0x1, RZ ;  /* 0xffffffff07077810 */ /* 0x000fe20007ffe0ff */
[--C-:B------:R-:W-:Y:S01]  /*14e0*/  FFMA R24, R24, UR10, -R6.reuse ;  /* 0x0000000a18187c23 */ /* 0x100fe20008000806 */
[----:B------:R-:W-:Y:S01]  /*14f0*/  FMNMX R4, R50, R3, !PT ;  /* 0x0000000332047209 */ /* 0x000fe20007800000 */
[--C-:B------:R-:W-:Y:S01]  /*1500*/  FFMA R25, R25, UR10, -R6.reuse ;  /* 0x0000000a19197c23 */ /* 0x100fe20008000806 */
[--C-:B------:R-:W-:Y:S01]  /*1510*/  FFMA R28, R28, UR10, -R6.reuse ;  /* 0x0000000a1c1c7c23 */ /* 0x100fe20008000806 */
[--C-:B------:R-:W-:Y:S01]  /*1520*/  FFMA R36, R36, UR10, -R6.reuse ;  /* 0x0000000a24247c23 */ /* 0x100fe20008000806 */
[----:B------:R-:W-:Y:S01]  /*1530*/  FSETP.GEU.AND P2, PT, R24, -126, PT ;  /* 0xc2fc00001800780b */ /* 0x000fe20003f4e000 */
[--C-:B------:R-:W-:Y:S01]  /*1540*/  FFMA R32, R32, UR10, -R6.reuse ;  /* 0x0000000a20207c23 */ /* 0x100fe20008000806 */
[----:B------:R-:W-:Y:S01]  /*1550*/  FMNMX R3, R51, R4, !PT ;  /* 0x0000000433037209 */ /* 0x000fe20007800000 */
        /* <DEDUP_REMOVED lines=10> */
[----:B------:R-:W-:Y:S01]  /*1600*/  @!P2 FMUL R24, R24, 0.5 ;  /* 0x3f0000001818a820 */ /* 0x000fe20000400000 */
[----:B------:R-:W-:Y:S01]  /*1610*/  FSETP.GEU.AND P5, PT, R29, -126, PT ;  /* 0xc2fc00001d00780b */ /* 0x000fe20003fae000 */
[----:B------:R-:W3:Y:S01]  /*1620*/  SHFL.BFLY PT, R3, R4, 0x1, 0x1f ;  /* 0x0c201f0004037f89 */ /* 0x000ee200000e0000 */
[----:B------:R-:W-:Y:S01]  /*1630*/  FSETP.GEU.AND P4, PT, R33, -126, PT ;  /* 0xc2fc00002100780b */ /* 0x000fe20003f8e000 */
[----:B------:R-:W-:Y:S01]  /*1640*/  @!P3 FMUL R25, R25, 0.5 ;  /* 0x3f0000001919b820 */ /* 0x000fe20000400000 */
[--C-:B------:R-:W-:Y:S01]  /*1650*/  FFMA R48, R48, UR10, -R6.reuse ;  /* 0x0000000a30307c23 */ /* 0x100fe20008000806 */
[----:B------:R-:W4:Y:S01]  /*1660*/  MUFU.EX2 R24, R24 ;  /* 0x0000001800187308 */ /* 0x000f220000000800 */
[--C-:B------:R-:W-:Y:S01]  /*1670*/  FFMA R41, R41, UR10, -R6.reuse ;  /* 0x0000000a29297c23 */ /* 0x100fe20008000806 */
[----:B------:R-:W-:Y:S01]  /*1680*/  @!P6 FMUL R28, R28, 0.5 ;  /* 0x3f0000001c1ce820 */ /* 0x000fe20000400000 */
[--C-:B------:R-:W-:Y:S01]  /*1690*/  FFMA R45, R45, UR10, -R6.reuse ;  /* 0x0000000a2d2d7c23 */ /* 0x100fe20008000806 */
[--C-:B------:R-:W-:Y:S01]  /*16a0*/  FFMA R49, R49, UR10, -R6.reuse ;  /* 0x0000000a31317c23 */ /* 0x100fe20008000806 */
[--C-:B------:R-:W-:Y:S01]  /*16b0*/  FFMA R52, R52, UR10, -R6.reuse ;  /* 0x0000000a34347c23 */ /* 0x100fe20008000806 */
[----:B------:R-:W-:Y:S01]  /*16c0*/  @!P1 FMUL R32, R32, 0.5 ;  /* 0x3f00000020209820 */ /* 0x000fe20000400000 */
[----:B------:R-:W-:Y:S01]  /*16d0*/  FFMA R6, R53, UR10, -R6 ;  /* 0x0000000a35067c23 */ /* 0x000fe20008000806 */
[----:B------:R-:W5:Y:S01]  /*16e0*/  MUFU.EX2 R8, R25 ;  /* 0x0000001900087308 */ /* 0x000f620000000800 */
[----:B------:R-:W-:Y:S01]  /*16f0*/  @!P5 FMUL R29, R29, 0.5 ;  /* 0x3f0000001d1dd820 */ /* 0x000fe20000400000 */
[----:B------:R-:W-:Y:S01]  /*1700*/  @!P4 FMUL R33, R33, 0.5 ;  /* 0x3f0000002121c820 */ /* 0x000fe20000400000 */
[----:B------:R-:W-:-:S04]  /*1710*/  SHF.L.U32 R0, R0, 0x2, RZ ;  /* 0x0000000200007819 */ /* 0x000fc800000006ff */
[----:B------:R-:W-:Y:S01]  /*1720*/  LOP3.LUT R0, R0, 0xc, RZ, 0xc0, !PT ;  /* 0x0000000c00007812 */ /* 0x000fe200078ec0ff */
[----:B------:R-:W1:Y:S01]  /*1730*/  MUFU.EX2 R28, R28 ;  /* 0x0000001c001c7308 */ /* 0x000e620000000800 */
[----:B----4-:R-:W-:Y:S01]  /*1740*/  @!P2 FMUL R24, R24, R24 ;  /* 0x000000181818a220 */ /* 0x010fe20000400000 */
[----:B------:R-:W-:Y:S02]  /*1750*/  FSETP.GEU.AND P2, PT, R36, -126, PT ;  /* 0xc2fc00002400780b */ /* 0x000fe40003f4e000 */
[----:B---3--:R-:W-:Y:S02]  /*1760*/  FMNMX R3, R4, R3, !PT ;  /* 0x0000000304037209 */ /* 0x008fe40007800000 */
[----:B------:R-:W-:Y:S02]  /*1770*/  F2FP.SATFINITE.E4M3.F32.PACK_AB_MERGE_C R23, R151, R24, RZ ;  /* 0x000000189717723e */ /* 0x000fe400048070ff */
[----:B------:R-:W3:Y:S01]  /*1780*/  MUFU.EX2 R32, R32 ;  /* 0x0000002000207308 */ /* 0x000ee20000000800 */
[----:B-----5:R-:W-:Y:S01]  /*1790*/  @!P3 FMUL R8, R8, R8 ;  /* 0x000000080808b220 */ /* 0x020fe20000400000 */
[----:B------:R-:W-:Y:S01]  /*17a0*/  FSETP.GEU.AND P3, PT, R37, -126, PT ;  /* 0xc2fc00002500780b */ /* 0x000fe20003f6e000 */
[----:B------:R-:W4:Y:S01]  /*17b0*/  SHFL.BFLY PT, R4, R3, 0x2, 0x1f ;  /* 0x0c401f0003047f89 */ /* 0x000f2200000e0000 */
[----:B------:R-:W-:-:S02]  /*17c0*/  LOP3.LUT R23, R23, 0xff, RZ, 0xc0, !PT ;  /* 0x000000ff17177812 */ /* 0x000fc400078ec0ff */
[----:B------:R-:W-:Y:S01]  /*17d0*/  F2FP.SATFINITE.E4M3.F32.PACK_AB_MERGE_C R25, R151, R8, RZ ;  /* 0x000000089719723e */ /* 0x000fe200048070ff */
[----:B------:R-:W-:Y:S01]  /*17e0*/  @!P2 FMUL R36, R36, 0.5 ;  /* 0x3f0000002424a820 */ /* 0x000fe20000400000 */
[----:B------:R-:W5:Y:S01]  /*17f0*/  MUFU.EX2 R10, R29 ;  /* 0x0000001d000a7308 */ /* 0x000f620000000800 */
[----:B-1----:R-:W-:Y:S01]  /*1800*/  @!P6 FMUL R28, R28, R28 ;  /* 0x0000001c1c1ce220 */ /* 0x002fe20000400000 */
[----:B------:R-:W-:-:S05]  /*1810*/  FSETP.GEU.AND P6, PT, R40, -126, PT ;  /* 0xc2fc00002800780b */ /* 0x000fca0003fce000 */
[----:B------:R-:W-:Y:S01]  /*1820*/  @!P3 FMUL R37, R37, 0.5 ;  /* 0x3f0000002525b820 */ /* 0x000fe20000400000 */
[----:B------:R-:W1:Y:S01]  /*1830*/  MUFU.EX2 R36, R36 ;  /* 0x0000002400247308 */ /* 0x000e620000000800 */
[----:B---3--:R-:W-:Y:S01]  /*1840*/  @!P1 FMUL R32, R32, R32 ;  /* 0x0000002020209220 */ /* 0x008fe20000400000 */
[----:B------:R-:W-:-:S05]  /*1850*/  FSETP.GEU.AND P1, PT, R44, -126, PT ;  /* 0xc2fc00002c00780b */ /* 0x000fca0003f2e000 */
[----:B------:R-:W-:Y:S01]  /*1860*/  @!P6 FMUL R40, R40, 0.5 ;  /* 0x3f0000002828e820 */ /* 0x000fe20000400000 */
[----:B------:R-:W3:Y:S01]  /*1870*/  MUFU.EX2 R14, R37 ;  /* 0x00000025000e7308 */ /* 0x000ee20000000800 */
[----:B-----5:R-:W-:Y:S01]  /*1880*/  @!P5 FMUL R10, R10, R10 ;  /* 0x0000000a0a0ad220 */ /* 0x020fe20000400000 */
[----:B------:R-:W-:Y:S02]  /*1890*/  FSETP.GEU.AND P5, PT, R41, -126, PT ;  /* 0xc2fc00002900780b */ /* 0x000fe40003fae000 */
[----:B----4-:R-:W-:Y:S02]  /*18a0*/  FMNMX R4, R3, R4, !PT ;  /* 0x0000000403047209 */ /* 0x010fe40007800000 */
[----:B------:R-:W-:Y:S01]  /*18b0*/  F2FP.SATFINITE.E4M3.F32.PACK_AB_MERGE_C R29, R151, R10, RZ ;  /* 0x0000000a971d723e */ /* 0x000fe200048070ff */
[----:B------:R-:W-:Y:S01]  /*18c0*/  @!P1 FMUL R44, R44, 0.5 ;  /* 0x3f0000002c2c9820 */ /* 0x000fe20000400000 */
[----:B------:R-:W4:Y:S01]  /*18d0*/  MUFU.EX2 R12, R33 ;  /* 0x00000021000c7308 */ /* 0x000f220000000800 */
[----:B-1----:R-:W-:Y:S01]  /*18e0*/  @!P2 FMUL R36, R36, R36 ;  /* 0x000000242424a220 */ /* 0x002fe20000400000 */
[----:B------:R-:W-:-:S02]  /*18f0*/  FSETP.NEU.AND P2, PT, R4, -INF , PT ;  /* 0xff8000000400780b */ /* 0x000fc40003f4d000 */
[----:B------:R-:W-:Y:S02]  /*1900*/  LOP3.LUT R29, R29, 0xffff, RZ, 0xc0, !PT ;  /* 0x0000ffff1d1d7812 */ /* 0x000fe400078ec0ff */
[----:B------:R-:W-:Y:S01]  /*1910*/  FSEL R3, R4, RZ, P2 ;  /* 0x000000ff04037208 */ /* 0x000fe20001000000 */
[----:B------:R-:W-:Y:S01]  /*1920*/  @!P5 FMUL R41, R41, 0.5 ;  /* 0x3f0000002929d820 */ /* 0x000fe20000400000 */
[----:B------:R-:W-:Y:S01]  /*1930*/  FSETP.GEU.AND P2, PT, R49, -126, PT ;  /* 0xc2fc00003100780b */ /* 0x000fe20003f4e000 */
[----:B---3--:R-:W-:Y:S01]  /*1940*/  @!P3 FMUL R14, R14, R14 ;  /* 0x0000000e0e0eb220 */ /* 0x008fe20000400000 */
[----:B------:R-:W-:Y:S01]  /*1950*/  FSETP.GEU.AND P3, PT, R48, -126, PT ;  /* 0xc2fc00003000780b */ /* 0x000fe20003f6e000 */
[----:B------:R-:W1:Y:S01]  /*1960*/  MUFU.EX2 R40, R40 ;  /* 0x0000002800287308 */ /* 0x000e620000000800 */
[----:B------:R-:W-:Y:S02]  /*1970*/  FMUL R3, R3, UR10 ;  /* 0x0000000a03037c20 */ /* 0x000fe40008400000 */
[----:B------:R-:W-:-:S02]  /*1980*/  F2FP.SATFINITE.E4M3.F32.PACK_AB_MERGE_C R37, R151, R14, RZ ;  /* 0x0000000e9725723e */ /* 0x000fc400048070ff */
[--C-:B------:R-:W-:Y:S01]  /*1990*/  FFMA R26, R26, UR10, -R3.reuse ;  /* 0x0000000a1a1a7c23 */ /* 0x100fe20008000803 */
[----:B----4-:R-:W-:Y:S01]  /*19a0*/  @!P4 FMUL R12, R12, R12 ;  /* 0x0000000c0c0cc220 */ /* 0x010fe20000400000 */
[----:B------:R-:W-:Y:S01]  /*19b0*/  FSETP.GEU.AND P4, PT, R45, -126, PT ;  /* 0xc2fc00002d00780b */ /* 0x000fe20003f8e000 */
[----:B------:R-:W3:Y:S01]  /*19c0*/  MUFU.EX2 R44, R44 ;  /* 0x0000002c002c7308 */ /* 0x000ee20000000800 */
[--C-:B------:R-:W-:Y:S01]  /*19d0*/  FFMA R30, R30, UR10, -R3.reuse ;  /* 0x0000000a1e1e7c23 */ /* 0x100fe20008000803 */
[----:B------:R-:W-:Y:S01]  /*19e0*/  @!P2 FMUL R49, R49, 0.5 ;  /* 0x3f0000003131a820 */ /* 0x000fe20000400000 */
[--C-:B------:R-:W-:Y:S01]  /*19f0*/  FFMA R27, R27, UR10, -R3.reuse ;  /* 0x0000000a1b1b7c23 */ /* 0x100fe20008000803 */
[----:B------:R-:W-:Y:S01]  /*1a00*/  @!P3 FMUL R48, R48, 0.5 ;  /* 0x3f0000003030b820 */ /* 0x000fe20000400000 */
[--C-:B------:R-:W-:Y:S01]  /*1a10*/  FFMA R31, R31, UR10, -R3.reuse ;  /* 0x0000000a1f1f7c23 */ /* 0x100fe20008000803 */
[--C-:B------:R-:W-:Y:S01]  /*1a20*/  FFMA R34, R34, UR10, -R3.reuse ;  /* 0x0000000a22227c23 */ /* 0x100fe20008000803 */
[--C-:B------:R-:W-:Y:S01]  /*1a30*/  FFMA R38, R38, UR10, -R3.reuse ;  /* 0x0000000a26267c23 */ /* 0x100fe20008000803 */
[----:B------:R-:W4:Y:S01]  /*1a40*/  MUFU.EX2 R41, R41 ;  /* 0x0000002900297308 */ /* 0x000f220000000800 */
[----:B-1----:R-:W-:Y:S01]  /*1a50*/  @!P6 FMUL R40, R40, R40 ;  /* 0x000000282828e220 */ /* 0x002fe20000400000 */
[----:B------:R-:W-:Y:S01]  /*1a60*/  FSETP.GEU.AND P6, PT, R52, -126, PT ;  /* 0xc2fc00003400780b */ /* 0x000fe20003fce000 */
[--C-:B------:R-:W-:Y:S01]  /*1a70*/  FFMA R39, R39, UR10, -R3.reuse ;  /* 0x0000000a27277c23 */ /* 0x100fe20008000803 */
[----:B------:R-:W-:Y:S01]  /*1a80*/  @!P4 FMUL R45, R45, 0.5 ;  /* 0x3f0000002d2dc820 */ /* 0x000fe20000400000 */
[--C-:B------:R-:W-:Y:S01]  /*1a90*/  FFMA R42, R42, UR10, -R3.reuse ;  /* 0x0000000a2a2a7c23 */ /* 0x100fe20008000803 */
[--C-:B------:R-:W-:Y:S01]  /*1aa0*/  FFMA R43, R43, UR10, -R3.reuse ;  /* 0x0000000a2b2b7c23 */ /* 0x100fe20008000803 */
[--C-:B------:R-:W-:Y:S01]  /*1ab0*/  FFMA R35, R35, UR10, -R3.reuse ;  /* 0x0000000a23237c23 */ /* 0x100fe20008000803 */
[----:B------:R-:W1:Y:S01]  /*1ac0*/  MUFU.EX2 R48, R48 ;  /* 0x0000003000307308 */ /* 0x000e620000000800 */
[----:B---3--:R-:W-:Y:S01]  /*1ad0*/  @!P1 FMUL R44, R44, R44 ;  /* 0x0000002c2c2c9220 */ /* 0x008fe20000400000 */
[----:B------:R-:W-:Y:S01]  /*1ae0*/  FSETP.GEU.AND P1, PT, R26, -126, PT ;  /* 0xc2fc00001a00780b */ /* 0x000fe20003f2e000 */
[--C-:B------:R-:W-:Y:S01]  /*1af0*/  FFMA R46, R46, UR10, -R3.reuse ;  /* 0x0000000a2e2e7c23 */ /* 0x100fe20008000803 */
[--C-:B------:R-:W-:Y:S01]  /*1b00*/  FFMA R51, R51, UR10, -R3.reuse ;  /* 0x0000000a33337c23 */ /* 0x100fe20008000803 */
[--C-:B------:R-:W-:Y:S01]  /*1b10*/  FFMA R47, R47, UR10, -R3.reuse ;  /* 0x0000000a2f2f7c23 */ /* 0x100fe20008000803 */
[--C-:B------:R-:W-:Y:S01]  /*1b20*/  FFMA R50, R50, UR10, -R3.reuse ;  /* 0x0000000a32327c23 */ /* 0x100fe20008000803 */
[----:B------:R-:W-:Y:S01]  /*1b30*/  @!P6 FMUL R52, R52, 0.5 ;  /* 0x3f0000003434e820 */ /* 0x000fe20000400000 */
[----:B------:R-:W3:Y:S01]  /*1b40*/  MUFU.EX2 R45, R45 ;  /* 0x0000002d002d7308 */ /* 0x000ee20000000800 */
[----:B----4-:R-:W-:Y:S01]  /*1b50*/  @!P5 FMUL R41, R41, R41 ;  /* 0x000000292929d220 */ /* 0x010fe20000400000 */
[----:B------:R-:W-:Y:S01]  /*1b60*/  FSETP.GEU.AND P5, PT, R6, -126, PT ;  /* 0xc2fc00000600780b */ /* 0x000fe20003fae000 */
[--C-:B------:R-:W-:Y:S01]  /*1b70*/  FFMA R54, R54, UR10, -R3.reuse ;  /* 0x0000000a36367c23 */ /* 0x100fe20008000803 */
[----:B------:R-:W-:Y:S01]  /*1b80*/  FFMA R3, R55, UR10, -R3 ;  /* 0x0000000a37037c23 */ /* 0x000fe20008000803 */
[----:B--2---:R-:W-:Y:S01]  /*1b90*/  FADD R9, R8, R41 ;  /* 0x0000002908097221 */ /* 0x004fe20000000000 */
[----:B------:R-:W-:Y:S01]  /*1ba0*/  FADD R8, R28, R44 ;  /* 0x0000002c1c087221 */ /* 0x000fe20000000000 */
[----:B------:R-:W-:Y:S01]  /*1bb0*/  @!P1 FMUL R26, R26, 0.5 ;  /* 0x3f0000001a1a9820 */ /* 0x000fe20000400000 */
[----:B------:R-:W2:Y:S01]  /*1bc0*/  MUFU.EX2 R49, R49 ;  /* 0x0000003100317308 */ /* 0x000ea20000000800 */
[----:B-1----:R-:W-:Y:S01]  /*1bd0*/  @!P3 FMUL R48, R48, R48 ;  /* 0x000000303030b220 */ /* 0x002fe20000400000 */
[----:B------:R-:W-:-:S02]  /*1be0*/  FSETP.GEU.AND P3, PT, R30, -126, PT ;  /* 0xc2fc00001e00780b */ /* 0x000fc40003f6e000 */
[C---:B------:R-:W-:Y:S02]  /*1bf0*/  F2FP.SATFINITE.E4M3.F32.PACK_AB_MERGE_C R33, R151.reuse, R12, RZ ;  /* 0x0000000c9721723e */ /* 0x040fe400048070ff */
[----:B------:R-:W-:Y:S01]  /*1c00*/  F2FP.SATFINITE.E4M3.F32.PACK_AB_MERGE_C R28, R151, R28, RZ ;  /* 0x0000001c971c723e */ /* 0x000fe200048070ff */
[----:B------:R-:W-:Y:S01]  /*1c10*/  @!P5 FMUL R6, R6, 0.5 ;  /* 0x3f0000000606d820 */ /* 0x000fe20000400000 */
[----:B------:R-:W1:Y:S01]  /*1c20*/  MUFU.EX2 R52, R52 ;  /* 0x0000003400347308 */ /* 0x000e620000000800 */
[----:B---3--:R-:W-:Y:S01]  /*1c30*/  @!P4 FMUL R45, R45, R45 ;  /* 0x0000002d2d2dc220 */ /* 0x008fe20000400000 */
[----:B------:R-:W-:Y:S02]  /*1c40*/  FSETP.GEU.AND P4, PT, R27, -126, PT ;  /* 0xc2fc00001b00780b */ /* 0x000fe40003f8e000 */
[----:B------:R-:W-:Y:S01]  /*1c50*/  F2FP.SATFINITE.E4M3.F32.PACK_AB_MERGE_C R41, R151, R41, RZ ;  /* 0x000000299729723e */ /* 0x000fe200048070ff */
[----:B------:R-:W-:Y:S01]  /*1c60*/  FADD R11, R10, R45 ;  /* 0x0000002d0a0b7221 */ /* 0x000fe20000000000 */
[----:B------:R-:W-:Y:S01]  /*1c70*/  FADD R10, R32, R48 ;  /* 0x00000030200a7221 */ /* 0x000fe20000000000 */
[----:B------:R-:W-:Y:S01]  /*1c80*/  @!P3 FMUL R30, R30, 0.5 ;  /* 0x3f0000001e1eb820 */ /* 0x000fe20000400000 */
[----:B------:R-:W3:Y:S01]  /*1c90*/  MUFU.EX2 R26, R26 ;  /* 0x0000001a001a7308 */ /* 0x000ee20000000800 */
[----:B--2---:R-:W-:Y:S01]  /*1ca0*/  @!P2 FMUL R49, R49, R49 ;  /* 0x000000313131a220 */ /* 0x004fe20000400000 */
[----:B------:R-:W-:-:S02]  /*1cb0*/  FSETP.GEU.AND P2, PT, R31, -126, PT ;  /* 0xc2fc00001f00780b */ /* 0x000fc40003f4e000 */
[C---:B------:R-:W-:Y:S02]  /*1cc0*/  F2FP.SATFINITE.E4M3.F32.PACK_AB_MERGE_C R32, R151.reuse, R32, RZ ;  /* 0x000000209720723e */ /* 0x040fe400048070ff */
[----:B------:R-:W-:Y:S01]  /*1cd0*/  F2FP.SATFINITE.E4M3.F32.PACK_AB_MERGE_C R44, R151, R44, RZ ;  /* 0x0000002c972c723e */ /* 0x000fe200048070ff */
[----:B------:R-:W-:Y:S01]  /*1ce0*/  @!P4 FMUL R27, R27, 0.5 ;  /* 0x3f0000001b1bc820 */ /* 0x000fe20000400000 */
[----:B------:R-:W2:Y:S01]  /*1cf0*/  MUFU.EX2 R30, R30 ;  /* 0x0000001e001e7308 */ /* 0x000ea20000000800 */
[----:B-1----:R-:W-:Y:S01]  /*1d00*/  @!P6 FMUL R52, R52, R52 ;  /* 0x000000343434e220 */ /* 0x002fe20000400000 */
[----:B------:R-:W-:Y:S02]  /*1d10*/  FSETP.GEU.AND P6, PT, R34, -126, PT ;  /* 0xc2fc00002200780b */ /* 0x000fe40003fce000 */
[C---:B------:R-:W-:Y:S01]  /*1d20*/  F2FP.SATFINITE.E4M3.F32.PACK_AB_MERGE_C R45, R151.reuse, R45, RZ ;  /* 0x0000002d972d723e */ /* 0x040fe200048070ff */
[----:B------:R-:W-:Y:S01]  /*1d30*/  FADD R13, R36, R52 ;  /* 0x00000034240d7221 */ /* 0x000fe20000000000 */
[----:B------:R-:W-:Y:S01]  /*1d40*/  F2FP.SATFINITE.E4M3.F32.PACK_AB_MERGE_C R36, R151, R36, RZ ;  /* 0x000000249724723e */ /* 0x000fe200048070ff */
[----:B------:R-:W-:Y:S01]  /*1d50*/  @!P2 FMUL R31, R31, 0.5 ;  /* 0x3f0000001f1fa820 */ /* 0x000fe20000400000 */
[----:B------:R-:W1:Y:S01]  /*1d60*/  MUFU.EX2 R16, R27 ;  /* 0x0000001b00107308 */ /* 0x000e620000000800 */
[----:B---3--:R-:W-:Y:S01]  /*1d70*/  @!P1 FMUL R26, R26, R26 ;  /* 0x0000001a1a1a9220 */ /* 0x008fe20000400000 */
[----:B------:R-:W-:Y:S01]  /*1d80*/  FSETP.GEU.AND P1, PT, R38, -126, PT ;  /* 0xc2fc00002600780b */ /* 0x000fe20003f2e000 */
[----:B------:R-:W-:Y:S01]  /*1d90*/  FADD R8, R8, R13 ;  /* 0x0000000d08087221 */ /* 0x000fe20000000000 */
[----:B------:R-:W-:-:S02]  /*1da0*/  F2FP.SATFINITE.E4M3.F32.PACK_AB_MERGE_C R48, R151, R48, RZ ;  /* 0x000000309730723e */ /* 0x000fc400048070ff */
[----:B------:R-:W-:Y:S01]  /*1db0*/  F2FP.SATFINITE.E4M3.F32.PACK_AB_MERGE_C R52, R151, R52, RZ ;  /* 0x000000349734723e */ /* 0x000fe200048070ff */
[----:B------:R-:W-:Y:S01]  /*1dc0*/  @!P6 FMUL R34, R34, 0.5 ;  /* 0x3f0000002222e820 */ /* 0x000fe20000400000 */
[----:B------:R-:W3:Y:S01]  /*1dd0*/  MUFU.EX2 R18, R31 ;  /* 0x0000001f00127308 */ /* 0x000ee20000000800 */
[----:B--2---:R-:W-:Y:S01]  /*1de0*/  @!P3 FMUL R30, R30, R30 ;  /* 0x0000001e1e1eb220 */ /* 0x004fe20000400000 */
[----:B------:R-:W-:Y:S02]  /*1df0*/  FSETP.GEU.AND P3, PT, R42, -126, PT ;  /* 0xc2fc00002a00780b */ /* 0x000fe40003f6e000 */
[----:B------:R-:W-:Y:S02]  /*1e00*/  LOP3.LUT R28, R28, 0xff, RZ, 0xc0, !PT ;  /* 0x000000ff1c1c7812 */ /* 0x000fe400078ec0ff */
[----:B------:R-:W-:Y:S01]  /*1e10*/  LOP3.LUT R36, R36, 0xff, RZ, 0xc0, !PT ;  /* 0x000000ff24247812 */ /* 0x000fe200078ec0ff */
[----:B------:R-:W-:Y:S01]  /*1e20*/  @!P1 FMUL R38, R38, 0.5 ;  /* 0x3f00000026269820 */ /* 0x000fe20000400000 */
[----:B------:R-:W2:Y:S01]  /*1e30*/  MUFU.EX2 R6, R6 ;  /* 0x0000000600067308 */ /* 0x000ea20000000800 */
[----:B-1----:R-:W-:Y:S01]  /*1e40*/  @!P4 FMUL R16, R16, R16 ;  /* 0x000000101010c220 */ /* 0x002fe20000400000 */
[----:B------:R-:W-:-:S02]  /*1e50*/  FSETP.GEU.AND P4, PT, R39, -126, PT ;  /* 0xc2fc00002700780b */ /* 0x000fc40003f8e000 */
[----:B------:R-:W-:Y:S02]  /*1e60*/  LOP3.LUT R37, R37, 0xffff, RZ, 0xc0, !PT ;  /* 0x0000ffff25257812 */ /* 0x000fe400078ec0ff */
[----:B------:R-:W-:Y:S01]  /*1e70*/  F2FP.SATFINITE.E4M3.F32.PACK_AB_MERGE_C R27, R151, R16, RZ ;  /* 0x00000010971b723e */ /* 0x000fe200048070ff */
[----:B------:R-:W-:Y:S01]  /*1e80*/  @!P3 FMUL R42, R42, 0.5 ;  /* 0x3f0000002a2ab820 */ /* 0x000fe20000400000 */
[----:B------:R-:W1:Y:S01]  /*1e90*/  MUFU.EX2 R34, R34 ;  /* 0x0000002200227308 */ /* 0x000e620000000800 */
[----:B---3--:R-:W-:Y:S01]  /*1ea0*/  @!P2 FMUL R18, R18, R18 ;  /* 0x000000121212a220 */ /* 0x008fe20000400000 */
[----:B------:R-:W-:Y:S02]  /*1eb0*/  FSETP.GEU.AND P2, PT, R43, -126, PT ;  /* 0xc2fc00002b00780b */ /* 0x000fe40003f4e000 */
[----:B------:R-:W-:Y:S02]  /*1ec0*/  LOP3.LUT R27, R27, 0xffff, RZ, 0xc0, !PT ;  /* 0x0000ffff1b1b7812 */ /* 0x000fe400078ec0ff */
[----:B------:R-:W-:Y:S01]  /*1ed0*/  F2FP.SATFINITE.E4M3.F32.PACK_AB_MERGE_C R31, R151, R18, RZ ;  /* 0x00000012971f723e */ /* 0x000fe200048070ff */
[----:B------:R-:W-:Y:S01]  /*1ee0*/  @!P4 FMUL R39, R39, 0.5 ;  /* 0x3f0000002727c820 */ /* 0x000fe20000400000 */
[----:B------:R-:W3:Y:S01]  /*1ef0*/  MUFU.EX2 R38, R38 ;  /* 0x0000002600267308 */ /* 0x000ee20000000800 */
[----:B--2---:R-:W-:Y:S01]  /*1f00*/  @!P5 FMUL R6, R6, R6 ;  /* 0x000000060606d220 */ /* 0x004fe20000400000 */
[----:B------:R-:W-:-:S02]  /*1f10*/  FSETP.GEU.AND P5, PT, R35, -126, PT ;  /* 0xc2fc00002300780b */ /* 0x000fc40003fae000 */
[----:B------:R-:W-:Y:S02]  /*1f20*/  LOP3.LUT R32, R32, 0xff, RZ, 0xc0, !PT ;  /* 0x000000ff20207812 */ /* 0x000fe400078ec0ff */
[----:B------:R-:W-:Y:S01]  /*1f30*/  LOP3.LUT R33, R33, 0xffff, RZ, 0xc0, !PT ;  /* 0x0000ffff21217812 */ /* 0x000fe200078ec0ff */
[----:B------:R-:W-:Y:S01]  /*1f40*/  @!P2 FMUL R43, R43, 0.5 ;  /* 0x3f0000002b2ba820 */ /* 0x000fe20000400000 */
[----:B------:R2:W4:Y:S01]  /*1f50*/  MUFU.EX2 R22, R39 ;  /* 0x0000002700167308 */ /* 0x0005220000000800 */
[----:B-1----:R-:W-:Y:S01]  /*1f60*/  @!P6 FMUL R34, R34, R34 ;  /* 0x000000222222e220 */ /* 0x002fe20000400000 */
[----:B------:R-:W-:Y:S02]  /*1f70*/  FSETP.GEU.AND P6, PT, R46, -126, PT ;  /* 0xc2fc00002e00780b */ /* 0x000fe40003fce000 */
[----:B------:R-:W-:Y:S02]  /*1f80*/  PRMT R28, R29, 0x7604, R28 ;  /* 0x000076041d1c7816 */ /* 0x000fe4000000001c */
[----:B------:R-:W-:Y:S01]  /*1f90*/  PRMT R36, R37, 0x7604, R36 ;  /* 0x0000760425247816 */ /* 0x000fe20000000024 */
[----:B------:R-:W-:Y:S01]  /*1fa0*/  @!P5 FMUL R35, R35, 0.5 ;  /* 0x3f0000002323d820 */ /* 0x000fe20000400000 */
[----:B------:R-:W1:Y:S01]  /*1fb0*/  MUFU.EX2 R42, R42 ;  /* 0x0000002a002a7308 */ /* 0x000e620000000800 */
[----:B---3--:R-:W-:Y:S01]  /*1fc0*/  @!P1 FMUL R38, R38, R38 ;  /* 0x0000002626269220 */ /* 0x008fe20000400000 */
[----:B------:R-:W-:-:S02]  /*1fd0*/  FSETP.GEU.AND P1, PT, R50, -126, PT ;  /* 0xc2fc00003200780b */ /* 0x000fc40003f2e000 */
[----:B--2---:R-:W-:Y:S02]  /*1fe0*/  F2FP.SATFINITE.E4M3.F32.PACK_AB_MERGE_C R39, R151, R6, RZ ;  /* 0x000000069727723e */ /* 0x004fe400048070ff */
[----:B------:R-:W-:Y:S01]  /*1ff0*/  LOP3.LUT R41, R41, 0xffff, RZ, 0xc0, !PT ;  /* 0x0000ffff29297812 */ /* 0x000fe200078ec0ff */
[----:B------:R-:W-:Y:S01]  /*2000*/  @!P6 FMUL R46, R46, 0.5 ;  /* 0x3f0000002e2ee820 */ /* 0x000fe20000400000 */
[----:B------:R-:W2:Y:S01]  /*2010*/  MUFU.EX2 R20, R35 ;  /* 0x0000002300147308 */ /* 0x000ea20000000800 */
[----:B----4-:R-:W-:Y:S01]  /*2020*/  @!P4 FMUL R22, R22, R22 ;  /* 0x000000161616c220 */ /* 0x010fe20000400000 */
[----:B------:R-:W-:Y:S02]  /*2030*/  FSETP.GEU.AND P4, PT, R51, -126, PT ;  /* 0xc2fc00003300780b */ /* 0x000fe40003f8e000 */
[----:B------:R-:W-:Y:S02]  /*2040*/  LOP3.LUT R44, R44, 0xff, RZ, 0xc0, !PT ;  /* 0x000000ff2c2c7812 */ /* 0x000fe400078ec0ff */
[----:B------:R-:W-:Y:S01]  /*2050*/  LOP3.LUT R45, R45, 0xffff, RZ, 0xc0, !PT ;  /* 0x0000ffff2d2d7812 */ /* 0x000fe200078ec0ff */
[----:B------:R-:W-:Y:S01]  /*2060*/  @!P1 FMUL R50, R50, 0.5 ;  /* 0x3f00000032329820 */ /* 0x000fe20000400000 */
[----:B------:R-:W3:Y:S01]  /*2070*/  MUFU.EX2 R43, R43 ;  /* 0x0000002b002b7308 */ /* 0x000ee20000000800 */
[----:B-1----:R-:W-:Y:S01]  /*2080*/  @!P3 FMUL R42, R42, R42 ;  /* 0x0000002a2a2ab220 */ /* 0x002fe20000400000 */
[----:B------:R-:W-:-:S02]  /*2090*/  FSETP.GEU.AND P3, PT, R54, -126, PT ;  /* 0xc2fc00003600780b */ /* 0x000fc40003f6e000 */
[----:B------:R-:W-:Y:S02]  /*20a0*/  LOP3.LUT R52, R52, 0xff, RZ, 0xc0, !PT ;  /* 0x000000ff34347812 */ /* 0x000fe400078ec0ff */
[----:B------:R-:W-:Y:S01]  /*20b0*/  LOP3.LUT R39, R39, 0xffff, RZ, 0xc0, !PT ;  /* 0x0000ffff27277812 */ /* 0x000fe200078ec0ff */
[----:B------:R-:W-:Y:S01]  /*20c0*/  @!P4 FMUL R51, R51, 0.5 ;  /* 0x3f0000003333c820 */ /* 0x000fe20000400000 */
[----:B------:R-:W1:Y:S01]  /*20d0*/  MUFU.EX2 R46, R46 ;  /* 0x0000002e002e7308 */ /* 0x000e620000000800 */
[----:B--2---:R-:W-:Y:S01]  /*20e0*/  @!P5 FMUL R20, R20, R20 ;  /* 0x000000141414d220 */ /* 0x004fe20000400000 */
[----:B------:R-:W-:Y:S02]  /*20f0*/  FSETP.GEU.AND P5, PT, R47, -126, PT ;  /* 0xc2fc00002f00780b */ /* 0x000fe40003fae000 */
[----:B------:R-:W-:Y:S02]  /*2100*/  PRMT R32, R33, 0x7604, R32 ;  /* 0x0000760421207816 */ /* 0x000fe40000000020 */
[----:B------:R-:W-:Y:S01]  /*2110*/  F2FP.SATFINITE.E4M3.F32.PACK_AB_MERGE_C R35, R151, R20, RZ ;  /* 0x000000149723723e */ /* 0x000fe200048070ff */
[----:B------:R-:W-:Y:S01]  /*2120*/  @!P3 FMUL R54, R54, 0.5 ;  /* 0x3f0000003636b820 */ /* 0x000fe20000400000 */
[----:B------:R-:W2:Y:S01]  /*2130*/  MUFU.EX2 R51, R51 ;  /* 0x0000003300337308 */ /* 0x000ea20000000800 */
[----:B---3--:R-:W-:Y:S01]  /*2140*/  @!P2 FMUL R43, R43, R43 ;  /* 0x0000002b2b2ba220 */ /* 0x008fe20000400000 */
[----:B------:R-:W-:-:S02]  /*2150*/  FSETP.GEU.AND P2, PT, R3, -126, PT ;  /* 0xc2fc00000300780b */ /* 0x000fc40003f4e000 */
[----:B------:R-:W-:Y:S02]  /*2160*/  LOP3.LUT R35, R35, 0xffff, RZ, 0xc0, !PT ;  /* 0x0000ffff23237812 */ /* 0x000fe400078ec0ff */
[----:B------:R-:W-:Y:S01]  /*2170*/  LOP3.LUT R48, R48, 0xff, RZ, 0xc0, !PT ;  /* 0x000000ff30307812 */ /* 0x000fe200078ec0ff */
[----:B------:R-:W-:Y:S01]  /*2180*/  @!P5 FMUL R47, R47, 0.5 ;  /* 0x3f0000002f2fd820 */ /* 0x000fe20000400000 */
[----:B------:R-:W3:Y:S01]  /*2190*/  MUFU.EX2 R50, R50 ;  /* 0x0000003200327308 */ /* 0x000ee20000000800 */
[----:B-1----:R-:W-:Y:S01]  /*21a0*/  @!P6 FMUL R46, R46, R46 ;  /* 0x0000002e2e2ee220 */ /* 0x002fe20000400000 */
[----:B------:R-:W-:Y:S01]  /*21b0*/  ISETP.GT.U32.AND P6, PT, R7, 0x1, PT ;  /* 0x000000010700780c */ /* 0x000fe20003fc4070 */
[----:B------:R-:W-:Y:S01]  /*21c0*/  FADD R7, R24, R40 ;  /* 0x0000002818077221 */ /* 0x000fe20000000000 */
[----:B------:R-:W-:Y:S01]  /*21d0*/  FADD R24, R12, R49 ;  /* 0x000000310c187221 */ /* 0x000fe20000000000 */
[----:B------:R-:W-:Y:S01]  /*21e0*/  FADD R12, R14, R6 ;  /* 0x000000060e0c7221 */ /* 0x000fe20000000000 */
[----:B------:R-:W-:Y:S01]  /*21f0*/  FADD R6, R26, R42 ;  /* 0x0000002a1a067221 */ /* 0x000fe20000000000 */
[----:B------:R-:W-:Y:S01]  /*2200*/  @!P2 FMUL R3, R3, 0.5 ;  /* 0x3f0000000303a820 */ /* 0x000fe20000400000 */
[----:B------:R-:W1:Y:S01]  /*2210*/  MUFU.EX2 R47, R47 ;  /* 0x0000002f002f7308 */ /* 0x000e620000000800 */
[----:B--2---:R-:W-:Y:S01]  /*2220*/  @!P4 FMUL R51, R51, R51 ;  /* 0x000000333333c220 */ /* 0x004fe20000400000 */
[----:B------:R-:W-:Y:S01]  /*2230*/  FADD R14, R16, R43 ;  /* 0x0000002b100e7221 */ /* 0x000fe20000000000 */
[----:B------:R-:W-:Y:S01]  /*2240*/  F2FP.SATFINITE.E4M3.F32.PACK_AB_MERGE_C R26, R151, R26, RZ ;  /* 0x0000001a971a723e */ /* 0x000fe200048070ff */
[----:B------:R-:W-:Y:S01]  /*2250*/  FADD R15, R30, R46 ;  /* 0x0000002e1e0f7221 */ /* 0x000fe20000000000 */
[----:B------:R-:W-:Y:S01]  /*2260*/  FADD R19, R20, R51 ;  /* 0x0000003314137221 */ /* 0x000fe20000000000 */
[----:B------:R-:W-:Y:S01]  /*2270*/  LOP3.LUT R20, R25, 0xffff, RZ, 0xc0, !PT ;  /* 0x0000ffff19147812 */ /* 0x000fe200078ec0ff */
[----:B------:R-:W-:Y:S01]  /*2280*/  FADD R7, R7, R10 ;  /* 0x0000000a07077221 */ /* 0x000fe20000000000 */
[----:B------:R-:W2:Y:S01]  /*2290*/  MUFU.EX2 R54, R54 ;  /* 0x0000003600367308 */ /* 0x000ea20000000800 */
[----:B---3--:R-:W-:Y:S01]  /*22a0*/  @!P1 FMUL R50, R50, R50 ;  /* 0x0000003232329220 */ /* 0x008fe20000400000 */
[----:B------:R-:W-:Y:S01]  /*22b0*/  F2FP.SATFINITE.E4M3.F32.PACK_AB_MERGE_C R40, R151, R40, RZ ;  /* 0x000000289728723e */ /* 0x000fe200048070ff */
[----:B------:R-:W-:Y:S01]  /*22c0*/  FADD R7, R7, R8 ;  /* 0x0000000807077221 */ /* 0x000fe20000000000 */
[C---:B------:R-:W-:Y:S01]  /*22d0*/  F2FP.SATFINITE.E4M3.F32.PACK_AB_MERGE_C R49, R151.reuse, R49, RZ ;  /* 0x000000319731723e */ /* 0x040fe200048070ff */
[----:B------:R-:W-:Y:S01]  /*22e0*/  FADD R17, R34, R50 ;  /* 0x0000003222117221 */ /* 0x000fe20000000000 */
[----:B------:R-:W-:Y:S01]  /*22f0*/  F2FP.SATFINITE.E4M3.F32.PACK_AB_MERGE_C R30, R151, R30, RZ ;  /* 0x0000001e971e723e */ /* 0x000fe200048070ff */
[----:B------:R-:W-:Y:S01]  /*2300*/  FADD R9, R9, R24 ;  /* 0x0000001809097221 */ /* 0x000fe20000000000 */
[----:B------:R-:W3:Y:S01]  /*2310*/  MUFU.EX2 R3, R3 ;  /* 0x0000000300037308 */ /* 0x000ee20000000800 */
[----:B-1----:R-:W-:Y:S01]  /*2320*/  @!P5 FMUL R47, R47, R47 ;  /* 0x0000002f2f2fd220 */ /* 0x002fe20000400000 */
[C---:B------:R-:W-:Y:S01]  /*2330*/  F2FP.SATFINITE.E4M3.F32.PACK_AB_MERGE_C R34, R151.reuse, R34, RZ ;  /* 0x000000229722723e */ /* 0x040fe200048070ff */
[----:B------:R-:W-:Y:S01]  /*2340*/  FADD R6, R6, R17 ;  /* 0x0000001106067221 */ /* 0x000fe20000000000 */
[C---:B------:R-:W-:Y:S01]  /*2350*/  F2FP.SATFINITE.E4M3.F32.PACK_AB_MERGE_C R42, R151.reuse, R42, RZ ;  /* 0x0000002a972a723e */ /* 0x040fe200048070ff */
[----:B------:R-:W-:Y:S01]  /*2360*/  FADD R16, R18, R47 ;  /* 0x0000002f12107221 */ /* 0x000fe20000000000 */
[C---:B------:R-:W-:Y:S01]  /*2370*/  F2FP.SATFINITE.E4M3.F32.PACK_AB_MERGE_C R43, R151.reuse, R43, RZ ;  /* 0x0000002b972b723e */ /* 0x040fe200048070ff */
[----:B------:R-:W-:Y:S01]  /*2380*/  IMAD.U32 R25, R34, 0x10000, RZ ;  /* 0x0001000022197824 */ /* 0x000fe200078e00ff */
[C---:B------:R-:W-:Y:S01]  /*2390*/  F2FP.SATFINITE.E4M3.F32.PACK_AB_MERGE_C R46, R151.reuse, R46, RZ ;  /* 0x0000002e972e723e */ /* 0x040fe200048070ff */
[----:B--2---:R-:W-:Y:S01]  /*23a0*/  @!P3 FMUL R54, R54, R54 ;  /* 0x000000363636b220 */ /* 0x004fe20000400000 */
[----:B------:R-:W-:Y:S01]  /*23b0*/  F2FP.SATFINITE.E4M3.F32.PACK_AB_MERGE_C R47, R151, R47, RZ ;  /* 0x0000002f972f723e */ /* 0x000fe200048070ff */
[----:B------:R-:W-:Y:S01]  /*23c0*/  FADD R12, R11, R12 ;  /* 0x0000000c0b0c7221 */ /* 0x000fe20000000000 */
[C---:B------:R-:W-:Y:S01]  /*23d0*/  F2FP.SATFINITE.E4M3.F32.PACK_AB_MERGE_C R50, R151.reuse, R50, RZ ;  /* 0x000000329732723e */ /* 0x040fe200048070ff */
[----:B------:R-:W-:Y:S01]  /*23e0*/  FADD R18, R38, R54 ;  /* 0x0000003626127221 */ /* 0x000fe20000000000 */
[C---:B------:R-:W-:Y:S01]  /*23f0*/  F2FP.SATFINITE.E4M3.F32.PACK_AB_MERGE_C R38, R151.reuse, R38, RZ ;  /* 0x000000269726723e */ /* 0x040fe200048070ff */
[----:B------:R-:W-:Y:S01]  /*2400*/  FADD R14, R14, R19 ;  /* 0x000000130e0e7221 */ /* 0x000fe20000000000 */
[----:B------:R-:W-:Y:S01]  /*2410*/  F2FP.SATFINITE.E4M3.F32.PACK_AB_MERGE_C R51, R151, R51, RZ ;  /* 0x000000339733723e */ /* 0x000fe200048070ff */
[----:B---3--:R-:W-:Y:S01]  /*2420*/  @!P2 FMUL R3, R3, R3 ;  /* 0x000000030303a220 */ /* 0x008fe20000400000 */
[----:B------:R-:W-:Y:S01]  /*2430*/  F2FP.SATFINITE.E4M3.F32.PACK_AB_MERGE_C R54, R151, R54, RZ ;  /* 0x000000369736723e */ /* 0x000fe200048070ff */
[----:B------:R-:W-:Y:S01]  /*2440*/  FADD R15, R15, R18 ;  /* 0x000000120f0f7221 */ /* 0x000fe20000000000 */
[----:B------:R-:W-:Y:S01]  /*2450*/  PRMT R20, R20, 0x7604, R23 ;  /* 0x0000760414147816 */ /* 0x000fe20000000017 */
[----:B------:R-:W-:Y:S01]  /*2460*/  FADD R21, R22, R3 ;  /* 0x0000000316157221 */ /* 0x000fe20000000000 */
[C---:B------:R-:W-:Y:S01]  /*2470*/  F2FP.SATFINITE.E4M3.F32.PACK_AB_MERGE_C R22, R151.reuse, R22, RZ ;  /* 0x000000169716723e */ /* 0x040fe200048070ff */
[----:B------:R-:W-:Y:S01]  /*2480*/  FADD R15, R6, R15 ;  /* 0x0000000f060f7221 */ /* 0x000fe20000000000 */
[----:B------:R-:W-:Y:S01]  /*2490*/  F2FP.SATFINITE.E4M3.F32.PACK_AB_MERGE_C R151, R151, R3, RZ ;  /* 0x000000039797723e */ /* 0x000fe200048070ff */
[----:B------:R-:W-:Y:S01]  /*24a0*/  FADD R21, R16, R21 ;  /* 0x0000001510157221 */ /* 0x000fe20000000000 */
[----:B------:R-:W-:Y:S01]  /*24b0*/  SHF.L.U32 R3, R26, 0x10, RZ ;  /* 0x000000101a037819 */ /* 0x000fe200000006ff */
[----:B------:R-:W-:Y:S01]  /*24c0*/  FADD R12, R9, R12 ;  /* 0x0000000c090c7221 */ /* 0x000fe20000000000 */
[----:B------:R-:W-:Y:S01]  /*24d0*/  SHF.L.U32 R29, R38, 0x10, RZ ;  /* 0x00000010261d7819 */ /* 0x000fe200000006ff */
[----:B------:R-:W-:Y:S01]  /*24e0*/  FADD R14, R14, R21 ;  /* 0x000000150e0e7221 */ /* 0x000fe20000000000 */
[----:B------:R-:W-:Y:S01]  /*24f0*/  LOP3.LUT R22, R22, 0xffff, RZ, 0xc0, !PT ;  /* 0x0000ffff16167812 */ /* 0x000fe200078ec0ff */
[----:B------:R-:W-:Y:S01]  /*2500*/  FADD R7, R7, R12 ;  /* 0x0000000c07077221 */ /* 0x000fe20000000000 */
[----:B------:R-:W-:-:S02]  /*2510*/  LOP3.LUT R40, R40, 0xff, RZ, 0xc0, !PT ;  /* 0x000000ff28287812 */ /* 0x000fc400078ec0ff */
[----:B------:R-:W-:Y:S02]  /*2520*/  LOP3.LUT R3, R20, 0xff0000, R3, 0xf8, !PT ;  /* 0x00ff000014037812 */ /* 0x000fe400078ef803 */
[----:B------:R-:W-:Y:S01]  /*2530*/  SHF.L.U32 R10, R27, 0x18, RZ ;  /* 0x000000181b0a7819 */ /* 0x000fe200000006ff */
[----:B------:R-:W-:Y:S01]  /*2540*/  IMAD.MOV.U32 R27, RZ, RZ, 0x2130 ;  /* 0x00002130ff1b7424 */ /* 0x000fe200078e00ff */
[----:B------:R-:W-:Y:S02]  /*2550*/  LOP3.LUT R49, R49, 0xffff, RZ, 0xc0, !PT ;  /* 0x0000ffff31317812 */ /* 0x000fe400078ec0ff */
[----:B------:R-:W-:Y:S02]  /*2560*/  SHF.L.U32 R23, R30, 0x10, RZ ;  /* 0x000000101e177819 */ /* 0x000fe400000006ff */
[----:B------:R-:W-:Y:S02]  /*2570*/  LOP3.LUT R29, R36, 0xff0000, R29, 0xf8, !PT ;  /* 0x00ff0000241d7812 */ /* 0x000fe400078ef81d */
[----:B------:R-:W-:-:S02]  /*2580*/  LOP3.LUT R31, R31, 0xffff, RZ, 0xc0, !PT ;  /* 0x0000ffff1f1f7812 */ /* 0x000fc400078ec0ff */
[----:B------:R-:W-:Y:S02]  /*2590*/  SHF.L.U32 R22, R22, 0x18, RZ ;  /* 0x0000001816167819 */ /* 0x000fe400000006ff */
[----:B------:R-:W-:Y:S02]  /*25a0*/  PRMT R40, R41, 0x7604, R40 ;  /* 0x0000760429287816 */ /* 0x000fe40000000028 */
[----:B------:R-:W-:Y:S02]  /*25b0*/  PRMT R44, R45, 0x7604, R44 ;  /* 0x000076042d2c7816 */ /* 0x000fe4000000002c */
[----:B------:R-:W-:Y:S01]  /*25c0*/  PRMT R52, R39, 0x7604, R52 ;  /* 0x0000760427347816 */ /* 0x000fe20000000034 */
[----:B------:R-:W-:Y:S01]  /*25d0*/  IMAD.U32 R39, R50, 0x10000, RZ ;  /* 0x0001000032277824 */ /* 0x000fe200078e00ff */
[----:B------:R-:W-:Y:S02]  /*25e0*/  SHF.L.U32 R33, R42, 0x10, RZ ;  /* 0x000000102a217819 */ /* 0x000fe400000006ff */
[----:B------:R-:W-:-:S02]  /*25f0*/  SHF.L.U32 R37, R46, 0x10, RZ ;  /* 0x000000102e257819 */ /* 0x000fc400000006ff */
[----:B------:R-:W-:Y:S01]  /*2600*/  LOP3.LUT R3, R3, R10, RZ, 0xfc, !PT ;  /* 0x0000000a03037212 */ /* 0x000fe200078efcff */
[----:B------:R-:W-:Y:S01]  /*2610*/  IMAD.SHL.U32 R10, R35, 0x1000000, RZ ;  /* 0x01000000230a7824 */ /* 0x000fe200078e00ff */
[----:B------:R-:W-:Y:S02]  /*2620*/  LOP3.LUT R43, R43, 0xffff, RZ, 0xc0, !PT ;  /* 0x0000ffff2b2b7812 */ /* 0x000fe400078ec0ff */
[----:B------:R-:W-:Y:S02]  /*2630*/  LOP3.LUT R47, R47, 0xffff, RZ, 0xc0, !PT ;  /* 0x0000ffff2f2f7812 */ /* 0x000fe400078ec0ff */
[----:B------:R-:W-:Y:S02]  /*2640*/  LOP3.LUT R51, R51, 0xffff, RZ, 0xc0, !PT ;  /* 0x0000ffff33337812 */ /* 0x000fe400078ec0ff */
[----:B------:R-:W-:Y:S02]  /*2650*/  SHF.L.U32 R41, R54, 0x10, RZ ;  /* 0x0000001036297819 */ /* 0x000fe400000006ff */
[----:B------:R-:W-:-:S02]  /*2660*/  LOP3.LUT R151, R151, 0xffff, RZ, 0xc0, !PT ;  /* 0x0000ffff97977812 */ /* 0x000fc400078ec0ff */
[----:B------:R-:W-:Y:S02]  /*2670*/  PRMT R48, R49, 0x7604, R48 ;  /* 0x0000760431307816 */ /* 0x000fe40000000030 */
[----:B------:R-:W-:Y:S02]  /*2680*/  LOP3.LUT R25, R32, 0xff0000, R25, 0xf8, !PT ;  /* 0x00ff000020197812 */ /* 0x000fe400078ef819 */
[----:B------:R-:W-:Y:S01]  /*2690*/  LOP3.LUT R23, R28, 0xff0000, R23, 0xf8, !PT ;  /* 0x00ff00001c177812 */ /* 0x000fe200078ef817 */
[----:B------:R-:W-:Y:S01]  /*26a0*/  IMAD.SHL.U32 R28, R51, 0x1000000, RZ ;  /* 0x01000000331c7824 */ /* 0x000fe200078e00ff */
[----:B------:R-:W-:Y:S02]  /*26b0*/  SHF.L.U32 R20, R31, 0x18, RZ ;  /* 0x000000181f147819 */ /* 0x000fe400000006ff */
[----:B------:R-:W-:Y:S02]  /*26c0*/  LOP3.LUT R29, R29, R22, RZ, 0xfc, !PT ;  /* 0x000000161d1d7212 */ /* 0x000fe400078efcff */
[----:B------:R-:W-:-:S02]  /*26d0*/  LOP3.LUT R33, R40, 0xff0000, R33, 0xf8, !PT ;  /* 0x00ff000028217812 */ /* 0x000fc400078ef821 */
[----:B------:R-:W-:Y:S02]  /*26e0*/  LOP3.LUT R37, R44, 0xff0000, R37, 0xf8, !PT ;  /* 0x00ff00002c257812 */ /* 0x000fe400078ef825 */
[----:B------:R-:W-:Y:S02]  /*26f0*/  SHF.L.U32 R22, R43, 0x18, RZ ;  /* 0x000000182b167819 */ /* 0x000fe400000006ff */
[----:B------:R-:W-:Y:S02]  /*2700*/  SHF.L.U32 R26, R47, 0x18, RZ ;  /* 0x000000182f1a7819 */ /* 0x000fe400000006ff */
[----:B------:R-:W-:Y:S02]  /*2710*/  LOP3.LUT R41, R52, 0xff0000, R41, 0xf8, !PT ;  /* 0x00ff000034297812 */ /* 0x000fe400078ef829 */
[----:B------:R-:W-:Y:S02]  /*2720*/  SHF.L.U32 R30, R151, 0x18, RZ ;  /* 0x00000018971e7819 */ /* 0x000fe400000006ff */
[----:B------:R-:W-:-:S02]  /*2730*/  LOP3.LUT R39, R48, 0xff0000, R39, 0xf8, !PT ;  /* 0x00ff000030277812 */ /* 0x000fc400078ef827 */
[----:B------:R-:W-:Y:S02]  /*2740*/  LOP3.LUT R10, R25, R10, RZ, 0xfc, !PT ;  /* 0x0000000a190a7212 */ /* 0x000fe400078efcff */
[----:B------:R-:W-:Y:S02]  /*2750*/  LOP3.LUT R20, R23, R20, RZ, 0xfc, !PT ;  /* 0x0000001417147212 */ /* 0x000fe400078efcff */
[----:B------:R-:W-:Y:S02]  /*2760*/  LOP3.LUT R22, R33, R22, RZ, 0xfc, !PT ;  /* 0x0000001621167212 */ /* 0x000fe400078efcff */
[----:B------:R-:W-:Y:S02]  /*2770*/  LOP3.LUT R37, R37, R26, RZ, 0xfc, !PT ;  /* 0x0000001a25257212 */ /* 0x000fe400078efcff */
[----:B------:R-:W-:Y:S02]  /*2780*/  MOV R25, 0x3021 ;  /* 0x0000302100197802 */ /* 0x000fe40000000f00 */
[----:B------:R-:W-:-:S02]  /*2790*/  LOP3.LUT R41, R41, R30, RZ, 0xfc, !PT ;  /* 0x0000001e29297212 */ /* 0x000fc400078efcff */
[----:B------:R-:W-:Y:S02]  /*27a0*/  LOP3.LUT R28, R39, R28, RZ, 0xfc, !PT ;  /* 0x0000001c271c7212 */ /* 0x000fe400078efcff */
[----:B------:R-:W-:Y:S02]  /*27b0*/  SEL R30, R29, R10, P6 ;  /* 0x0000000a1d1e7207 */ /* 0x000fe40003000000 */
[----:B------:R-:W-:Y:S02]  /*27c0*/  SEL R26, R20, R3, P6 ;  /* 0x00000003141a7207 */ /* 0x000fe40003000000 */
[----:B------:R-:W-:Y:S02]  /*27d0*/  SEL R23, R3, R20, P6 ;  /* 0x0000001403177207 */ /* 0x000fe40003000000 */
[----:B------:R-:W-:Y:S02]  /*27e0*/  SEL R29, R10, R29, P6 ;  /* 0x0000001d0a1d7207 */ /* 0x000fe40003000000 */
[----:B------:R-:W-:-:S02]  /*27f0*/  SHF.R.U32.HI R3, RZ, R0, R25 ;  /* 0x00000000ff037219 */ /* 0x000fc40000011619 */
[----:B------:R-:W-:Y:S02]  /*2800*/  SHF.R.U32.HI R20, RZ, R0, R27 ;  /* 0x00000000ff147219 */ /* 0x000fe4000001161b */
[----:B------:R-:W-:Y:S02]  /*2810*/  SEL R10, R37, R22, P6 ;  /* 0x00000016250a7207 */ /* 0x000fe40003000000 */
[----:B------:R-:W-:Y:S02]  /*2820*/  SEL R37, R22, R37, P6 ;  /* 0x0000002516257207 */ /* 0x000fe40003000000 */
[----:B------:R-:W-:Y:S02]  /*2830*/  SEL R22, R41, R28, P6 ;  /* 0x0000001c29167207 */ /* 0x000fe40003000000 */
[----:B------:R-:W-:Y:S02]  /*2840*/  SEL R41, R28, R41, P6 ;  /* 0x000000291c297207 */ /* 0x000fe40003000000 */
[----:B------:R-:W-:-:S02]  /*2850*/  LOP3.LUT R3, R3, 0xf, RZ, 0xc0, !PT ;  /* 0x0000000f03037812 */ /* 0x000fc400078ec0ff */
[----:B------:R-:W-:Y:S02]  /*2860*/  LOP3.LUT R20, R20, 0xf, RZ, 0xc0, !PT ;  /* 0x0000000f14147812 */ /* 0x000fe400078ec0ff */
[----:B------:R-:W-:Y:S01]  /*2870*/  MOV R8, 0x3276 ;  /* 0x0000327600087802 */ /* 0x000fe20000000f00 */
[----:B------:R-:W-:Y:S03]  /*2880*/  SHFL.IDX PT, R26, R26, R3, 0x1c1f ;  /* 0x001c1f031a1a7589 */ /* 0x000fe600000e0000 */
[----:B------:R-:W-:Y:S01]  /*2890*/  SEL R6, R8, 0x7632, P6 ;  /* 0x0000763208067807 */ /* 0x000fe20003000000 */
[----:B------:R-:W1:Y:S01]  /*28a0*/  SHFL.IDX PT, R23, R23, R20, 0x1c1f ;  /* 0x001c1f1417177589 */ /* 0x000e6200000e0000 */
[----:B------:R-:W-:-:S03]  /*28b0*/  FADD R8, R15, R14 ;  /* 0x0000000e0f087221 */ /* 0x000fc60000000000 */
[----:B------:R-:W-:Y:S04]  /*28c0*/  SHFL.IDX PT, R30, R30, R3, 0x1c1f ;  /* 0x001c1f031e1e7589 */ /* 0x000fe800000e0000 */
[----:B------:R-:W2:Y:S04]  /*28d0*/  SHFL.IDX PT, R29, R29, R20, 0x1c1f ;  /* 0x001c1f141d1d7589 */ /* 0x000ea800000e0000 */
[----:B------:R-:W-:Y:S04]  /*28e0*/  SHFL.IDX PT, R10, R10, R3, 0x1c1f ;  /* 0x001c1f030a0a7589 */ /* 0x000fe800000e0000 */
[----:B------:R-:W3:Y:S04]  /*28f0*/  SHFL.IDX PT, R37, R37, R20, 0x1c1f ;  /* 0x001c1f1425257589 */ /* 0x000ee800000e0000 */
[----:B------:R4:W-:Y:S04]  /*2900*/  SHFL.IDX PT, R22, R22, R3, 0x1c1f ;  /* 0x001c1f0316167589 */ /* 0x0009e800000e0000 */
[----:B------:R-:W5:Y:S01]  /*2910*/  SHFL.IDX PT, R41, R41, R20, 0x1c1f ;  /* 0x001c1f1429297589 */ /* 0x000f6200000e0000 */
[----:B-1----:R-:W-:-:S02]  /*2920*/  PRMT R153, R26, R6, R23 ;  /* 0x000000061a997216 */ /* 0x002fc40000000017 */
[----:B----4-:R-:W-:Y:S02]  /*2930*/  MOV R3, 0x1054 ;  /* 0x0000105400037802 */ /* 0x010fe40000000f00 */
[----:B--2---:R-:W-:Y:S02]  /*2940*/  PRMT R155, R30, R6, R29 ;  /* 0x000000061e9b7216 */ /* 0x004fe4000000001d */
[----:B------:R-:W-:-:S04]  /*2950*/  SEL R3, R3, 0x5410, P6 ;  /* 0x0000541003037807 */ /* 0x000fc80003000000 */
[-C--:B------:R-:W-:Y:S02]  /*2960*/  PRMT R152, R26, R3.reuse, R23 ;  /* 0x000000031a987216 */ /* 0x080fe40000000017 */
[-C--:B------:R-:W-:Y:S02]  /*2970*/  PRMT R154, R30, R3.reuse, R29 ;  /* 0x000000031e9a7216 */ /* 0x080fe4000000001d */
[CCC-:B---3--:R-:W-:Y:S02]  /*2980*/  PRMT R156, R10.reuse, R3.reuse, R37.reuse ;  /* 0x000000030a9c7216 */ /* 0x1c8fe40000000025 */
[-C--:B------:R-:W-:Y:S02]  /*2990*/  PRMT R157, R10, R6.reuse, R37 ;  /* 0x000000060a9d7216 */ /* 0x080fe40000000025 */
[C-C-:B-----5:R-:W-:Y:S02]  /*29a0*/  PRMT R158, R22.reuse, R3, R41.reuse ;  /* 0x00000003169e7216 */ /* 0x160fe40000000029 */
[----:B------:R-:W-:Y:S01]  /*29b0*/  PRMT R159, R22, R6, R41 ;  /* 0x00000006169f7216 */ /* 0x000fe20000000029 */
[----:B------:R-:W-:Y:S06]  /*29c0*/  @!P0 BRA `(.L_x_19) ;  /* 0x0000000000048947 */ /* 0x000fec0003800000 */
[----:B------:R-:W-:Y:S01]  /*29d0*/  BPT.TRAP 0x1 ;  /* 0x000000040000795c */ /* 0x000fe20000300000 */
.L_x_19:
[----:B------:R-:W1:Y:S02]  /*29e0*/  SYNCS.PHASECHK.TRANS64.TRYWAIT P1, [UR37+0x1c008], R2 ;  /* 0x01c00802ff0075a7 */ /* 0x000e640008020165 */
[----:B-1----:R-:W-:Y:S05]  /*29f0*/  @!P1 BRA `(.L_x_20) ;  /* 0x0000006400309947 */ /* 0x002fea0003800000 */
.L_x_97:
[----:B------:R-:W-:Y:S01]  /*2a00*/  UIADD3 UR10, UR6, 0x400, URZ ;  /* 0x00000400060a7890 */ /* 0x000fe2000fffe03f */
[----:B------:R-:W-:Y:S01]  /*2a10*/  WARPGROUP.ARRIVE ;  /* 0x00000000000079c5 */ /* 0x000fe20000000000 */
[----:B------:R-:W-:-:S07]  /*2a20*/  UMOV UR11, 0x80000020 ;  /* 0x80000020000b7882 */ /* 0x000fce0000000000 */
[----:B------:R-:W-:Y:S01]  /*2a30*/  QGMMA.64x256x32.F32.E4M3.E4M3 R24, R152, gdesc[UR8], RZ, !UPT, gsb0 ;  /* 0x03e0000898187df3 */ /* 0x000fe2000c0008ff */
[----:B------:R-:W-:Y:S01]  /*2a40*/  UIADD3 UR10, UR6, 0x402, URZ ;  /* 0x00000402060a7890 */ /* 0x000fe2000fffe03f */
[----:B------:R-:W-:Y:S01]  /*2a50*/  UMOV UR11, 0x80000020 ;  /* 0x80000020000b7882 */ /* 0x000fe20000000000 */
[----:B------:R-:W-:Y:S02]  /*2a60*/  WARPGROUP.DEPBAR.LE gsb0, 0x0 ;  /* 0x00008000000079c5 */ /* 0x000fe40000010000 */
[----:B------:R-:W-:-:S15]  /*2a70*/  WARPGROUP.ARRIVE ;  /* 0x00000000000079c5 */ /* 0x000fde0000000000 */
[----:B------:R-:W-:-:S08]  /*2a80*/  NOP ;  /* 0x0000000000007918 */ /* 0x000fd00000000000 */
[----:B------:R-:W-:Y:S03]  /*2a90*/  QGMMA.64x256x32.F32.E4M3.E4M3 R24, R156, gdesc[UR8], R24, gsb0 ;  /* 0x03e000089c187df3 */ /* 0x000fe60008000818 */
[----:B------:R-:W-:Y:S02]  /*2aa0*/  WARPGROUP.DEPBAR.LE gsb0, 0x0 ;  /* 0x00008000000079c5 */ /* 0x000fe40000010000 */
[----:B------:R-:W-:Y:S05]  /*2ab0*/  @!P0 BRA `(.L_x_21) ;  /* 0x0000000000048947 */ /* 0x000fea0003800000 */
[----:B------:R-:W-:Y:S01]  /*2ac0*/  BPT.TRAP 0x1 ;  /* 0x000000040000795c */ /* 0x000fe20000300000 */
.L_x_21:
[----:B------:R-:W-:Y:S02]  /*2ad0*/  UISETP.GT.U32.AND UP0, UPT, UR4, 0x1, UPT ;  /* 0x000000010400788c */ /* 0x000fe4000bf04070 */
[----:B------:R-:W-:-:S04]  /*2ae0*/  UIADD3 UR5, UR37, 0x1c028, URZ ;  /* 0x0001c02825057890 */ /* 0x000fc8000fffe03f */
[----:B------:R-:W-:Y:S01]  /*2af0*/  PLOP3.LUT P1, PT, PT, PT, UP0, 0x80, 0x0 ;  /* 0x000000000000781c */ /* 0x000fe20003f2f008 */
[----:B------:R-:W-:-:S09]  /*2b00*/  UPRMT UR5, URZ, 0x654, UR5 ;  /* 0x000006543f057896 */ /* 0x000fd20008000005 */
[----:B------:R-:W-:Y:S03]  /*2b10*/  SYNCS.ARRIVE.TRANS64.RED.A1T0 RZ, [UR5], RZ ;  /* 0x000000ffffff79a7 */ /* 0x000fe60008100405 */
[----:B------:R-:W-:Y:S05]  /*2b20*/  @P1 BRA `(.L_x_22) ;  /* 0x0000000000041947 */ /* 0x000fea0003800000 */
[----:B------:R-:W-:Y:S01]  /*2b30*/  BPT.TRAP 0x1 ;  /* 0x000000040000795c */ /* 0x000fe20000300000 */
.L_x_22:
[----:B-1----:R-:W1:Y:S02]  /*2b40*/  LDC R2, c[0x0][0x28c] ;  /* 0x0000a300ff027b82 */ /* 0x002e640000000800 */
[----:B-1----:R-:W-:-:S13]  /*2b50*/  ISETP.GE.AND P2, PT, R2, 0x41, PT ;  /* 0x000000410200780c */ /* 0x002fda0003f46270 */
[----:B------:R-:W-:Y:S05]  /*2b60*/  @!P2 BRA `(.L_x_23) ;  /* 0x0000002400b4a947 */ /* 0x000fea0003800000 */
[----:B------:R-:W-:Y:S01]  /*2b70*/  IADD3 R2, R2, 0x3f, RZ ;  /* 0x0000003f02027810 */ /* 0x000fe20007ffe0ff */
[----:B------:R-:W-:Y:S01]  /*2b80*/  IMAD.MOV.U32 R13, RZ, RZ, R5 ;  /* 0x000000ffff0d7224 */ /* 0x000fe200078e0005 */
[----:B------:R-:W-:Y:S01]  /*2b90*/  MOV R11, R4 ;  /* 0x00000004000b7202 */ /* 0x000fe20000000f00 */
[----:B------:R-:W-:Y:S01]  /*2ba0*/  UMOV UR5, 0x2 ;  /* 0x0000000200057882 */ /* 0x000fe20000000000 */
[----:B------:R-:W-:Y:S01]  /*2bb0*/  SHF.R.S32.HI R9, RZ, 0x1f, R2 ;  /* 0x0000001fff097819 */ /* 0x000fe20000011402 */
[----:B------:R-:W-:Y:S01]  /*2bc0*/  UMOV UR4, 0x1 ;  /* 0x0000000100047882 */ /* 0x000fe20000000000 */
[----:B------:R-:W-:Y:S02]  /*2bd0*/  ULDC UR38, c[0x0][0x604] ;  /* 0x0001810000267ab9 */ /* 0x000fe40000000800 */
[----:B------:R-:W-:Y:S02]  /*2be0*/  LEA.HI R2, R9, R2, RZ, 0x6 ;  /* 0x0000000209027211 */ /* 0x000fe400078f30ff */
[----:B------:R-:W-:-:S02]  /*2bf0*/  MOV R9, RZ ;  /* 0x000000ff00097202 */ /* 0x000fc40000000f00 */
[----:B------:R-:W-:-:S07]  /*2c00*/  SHF.R.S32.HI R2, RZ, 0x6, R2 ;  /* 0x00000006ff027819 */ /* 0x000fce0000011402 */
.L_x_34:
[----:B------:R-:W-:-:S13]  /*2c10*/  PLOP3.LUT P3, PT, PT, PT, UP1, 0x80, 0x0 ;  /* 0x000000000000781c */ /* 0x000fda0003f6f018 */
[----:B-1----:R-:W-:Y:S05]  /*2c20*/  @!P3 BRA `(.L_x_24) ;  /* 0x000000000004b947 */ /* 0x002fea0003800000 */
[----:B------:R-:W-:Y:S01]  /*2c30*/  BPT.TRAP 0x1 ;  /* 0x000000040000795c */ /* 0x000fe20000300000 */
.L_x_24:
[----:B------:R-:W-:Y:S01]  /*2c40*/  ULEA UR10, UR5, UR37, 0x3 ;  /* 0x00000025050a7291 */ /* 0x000fe2000f8e183f */
[----:B------:R-:W-:-:S08]  /*2c50*/  SHF.L.U32 R4, R9, 0x1f, RZ ;  /* 0x0000001f09047819 */ /* 0x000fd000000006ff */
[----:B------:R-:W1:Y:S02]  /*2c60*/  SYNCS.PHASECHK.TRANS64.TRYWAIT P2, [UR10+0x1c000], R4 ;  /* 0x01c00004ff0075a7 */ /* 0x000e64000804014a */
[----:B-1----:R-:W-:Y:S05]  /*2c70*/  @!P2 BRA `(.L_x_25) ;  /* 0x0000006000a8a947 */ /* 0x002fea0003800000 */
.L_x_98:
[----:B------:R-:W-:Y:S01]  /*2c80*/  ULEA UR10, UR5, UR6, 0xa ;  /* 0x00000006050a7291 */ /* 0x000fe2000f8e503f */
[----:B------:R-:W-:Y:S01]  /*2c90*/  WARPGROUP.ARRIVE ;  /* 0x00000000000079c5 */ /* 0x000fe20000000000 */
[----:B------:R-:W-:Y:S01]  /*2ca0*/  UMOV UR11, 0x40000040 ;  /* 0x40000040000b7882 */ /* 0x000fe20000000000 */
[----:B------:R-:W-:Y:S01]  /*2cb0*/  UMOV UR15, 0x40000040 ;  /* 0x40000040000f7882 */ /* 0x000fe20000000000 */
[----:B------:R-:W-:Y:S02]  /*2cc0*/  UIADD3 UR14, UR10, 0x2, URZ ;  /* 0x000000020a0e7890 */ /* 0x000fe4000fffe03f */
[----:B------:R-:W-:Y:S01]  /*2cd0*/  UIADD3 UR18, UR10, 0x4, URZ ;  /* 0x000000040a127890 */ /* 0x000fe2000fffe03f */
[----:B------:R-:W-:Y:S02]  /*2ce0*/  UMOV UR19, 0x40000040 ;  /* 0x4000004000137882 */ /* 0x000fe40000000000 */
[----:B------:R-:W-:Y:S01]  /*2cf0*/  QGMMA.64x64x32.F32.E4M3.E4M3 R152, gdesc[UR8], RZ, !UPT, gsb0 ;  /* 0x00e00000089879f3 */ /* 0x000fe2000c0008ff */
[----:B------:R-:W-:Y:S01]  /*2d00*/  UIADD3 UR22, UR10, 0x6, URZ ;  /* 0x000000060a167890 */ /* 0x000fe2000fffe03f */
[----:B------:R-:W-:Y:S01]  /*2d10*/  UMOV UR23, 0x40000040 ;  /* 0x4000004000177882 */ /* 0x000fe20000000000 */
        /* <DEDUP_REMOVED lines=8> */
[----:B------:R-:W-:-:S04]  /*2da0*/  UIADD3 UR5, UR5, 0x1, URZ ;  /* 0x0000000105057890 */ /* 0x000fc8000fffe03f */
[----:B------:R-:W-:-:S04]  /*2db0*/  UISETP.NE.AND UP0, UPT, UR5, 0x5, UPT ;  /* 0x000000050500788c */ /* 0x000fc8000bf05270 */
[----:B------:R-:W-:Y:S02]  /*2dc0*/  USEL UR10, URZ, 0x1, UP0 ;  /* 0x000000013f0a7887 */ /* 0x000fe40008000000 */
[----:B------:R-:W-:-:S04]  /*2dd0*/  USEL UR11, UR5, URZ, UP0 ;  /* 0x0000003f050b7287 */ /* 0x000fc80008000000 */
[----:B------:R-:W-:Y:S01]  /*2de0*/  LOP3.LUT R9, R9, UR10, RZ, 0x3c, !PT ;  /* 0x0000000a09097c12 */ /* 0x000fe2000f8e3cff */
        /* <DEDUP_REMOVED lines=22> */
[----:B------:R-:W-:Y:S05]  /*2f50*/  @!P3 BRA `(.L_x_26) ;  /* 0x000000000004b947 */ /* 0x000fea0003800000 */
[----:B------:R-:W-:Y:S01]  /*2f60*/  BPT.TRAP 0x1 ;  /* 0x000000040000795c */ /* 0x000fe20000300000 */
.L_x_26:
[----:B-1----:R-:W-:Y:S01]  /*2f70*/  FMNMX R4, R152, R13, !PT ;  /* 0x0000000d98047209 */ /* 0x002fe20007800000 */
[----:B------:R-:W-:Y:S01]  /*2f80*/  ULEA UR5, UR11, UR37, 0x3 ;  /* 0x000000250b057291 */ /* 0x000fe2000f8e183f */
[----:B------:R-:W-:Y:S02]  /*2f90*/  FMNMX R12, R154, R11, !PT ;  /* 0x0000000b9a0c7209 */ /* 0x000fe40007800000 */
[----:B------:R-:W-:Y:S02]  /*2fa0*/  FMNMX R5, R153, R4, !PT ;  /* 0x0000000499057209 */ /* 0x000fe40007800000 */
[----:B------:R-:W-:Y:S02]  /*2fb0*/  FMNMX R15, R155, R12, !PT ;  /* 0x0000000c9b0f7209 */ /* 0x000fe40007800000 */
        /* <DEDUP_REMOVED lines=14> */
[----:B------:R-:W1:Y:S02]  /*30a0*/  SHFL.BFLY PT, R5, R4, 0x1, 0x1f ;  /* 0x0c201f0004057f89 */ /* 0x000e6400000e0000 */
[----:B-1----:R-:W-:Y:S02]  /*30b0*/  FMNMX R10, R4, R5, !PT ;  /* 0x00000005040a7209 */ /* 0x002fe40007800000 */
[----:B------:R-:W-:-:S03]  /*30c0*/  FMNMX R4, R158, R15, !PT ;  /* 0x0000000f9e047209 */ /* 0x000fc60007800000 */
[----:B------:R-:W1:Y:S01]  /*30d0*/  SHFL.BFLY PT, R5, R10, 0x2, 0x1f ;  /* 0x0c401f000a057f89 */ /* 0x000e6200000e0000 */
[----:B------:R-:W-:-:S04]  /*30e0*/  FMNMX R17, R159, R4, !PT ;  /* 0x000000049f117209 */ /* 0x000fc80007800000 */
[----:B------:R-:W-:-:S04]  /*30f0*/  FMNMX R4, R162, R17, !PT ;  /* 0x00000011a2047209 */ /* 0x000fc80007800000 */
[----:B------:R-:W-:-:S04]  /*3100*/  FMNMX R17, R163, R4, !PT ;  /* 0x00000004a3117209 */ /* 0x000fc80007800000 */
[----:B------:R-:W-:-:S04]  /*3110*/  FMNMX R4, R166, R17, !PT ;  /* 0x00000011a6047209 */ /* 0x000fc80007800000 */
[----:B------:R-:W-:-:S04]  /*3120*/  FMNMX R17, R167, R4, !PT ;  /* 0x00000004a7117209 */ /* 0x000fc80007800000 */
[----:B------:R-:W-:Y:S02]  /*3130*/  FMNMX R4, R170, R17, !PT ;  /* 0x00000011aa047209 */ /* 0x000fe40007800000 */
[----:B-1----:R-:W-:Y:S02]  /*3140*/  FMNMX R5, R10, R5, !PT ;  /* 0x000000050a057209 */ /* 0x002fe40007800000 */
[----:B------:R-:W-:Y:S02]  /*3150*/  FMNMX R19, R171, R4, !PT ;  /* 0x00000004ab137209 */ /* 0x000fe40007800000 */
[C---:B------:R-:W-:Y:S02]  /*3160*/  FSETP.NEU.AND P2, PT, R5.reuse, -INF , PT ;  /* 0xff8000000500780b */ /* 0x040fe40003f4d000 */
[----:B------:R-:W-:Y:S02]  /*3170*/  FMNMX R4, R174, R19, !PT ;  /* 0x00000013ae047209 */ /* 0x000fe40007800000 */
[----:B------:R-:W-:-:S02]  /*3180*/  FSEL R14, R5, RZ, P2 ;  /* 0x000000ff050e7208 */ /* 0x000fc40001000000 */
[----:B------:R-:W-:-:S03]  /*3190*/  FMNMX R21, R175, R4, !PT ;  /* 0x00000004af157209 */ /* 0x000fc60007800000 */
[----:B------:R-:W-:Y:S01]  /*31a0*/  FMUL R184, R14, UR38 ;  /* 0x000000260eb87c20 */ /* 0x000fe20008400000 */
[----:B------:R-:W-:Y:S01]  /*31b0*/  FMNMX R4, R178, R21, !PT ;  /* 0x00000015b2047209 */ /* 0x000fe20007800000 */
[----:B------:R-:W-:-:S02]  /*31c0*/  FADD R13, -R14, R13 ;  /* 0x0000000d0e0d7221 */ /* 0x000fc40000000100 */
[--C-:B------:R-:W-:Y:S01]  /*31d0*/  FFMA R15, R156, UR38, -R184.reuse ;  /* 0x000000269c0f7c23 */ /* 0x100fe200080008b8 */
[----:B------:R-:W-:-:S01]  /*31e0*/  FFMA R152, R152, UR38, -R184 ;  /* 0x0000002698987c23 */ /* 0x000fc200080008b8 */
[--C-:B------:R-:W-:Y:S01]  /*31f0*/  FFMA R16, R157, UR38, -R184.reuse ;  /* 0x000000269d107c23 */ /* 0x100fe200080008b8 */
[----:B------:R-:W-:-:S01]  /*3200*/  FFMA R12, R153, UR38, -R184 ;  /* 0x00000026990c7c23 */ /* 0x000fc200080008b8 */
[--C-:B------:R-:W-:Y:S01]  /*3210*/  FFMA R19, R164, UR38, -R184.reuse ;  /* 0x00000026a4137c23 */ /* 0x100fe200080008b8 */
[----:B------:R-:W-:Y:S01]  /*3220*/  FSETP.GEU.AND P2, PT, R15, -126, PT ;  /* 0xc2fc00000f00780b */ /* 0x000fe20003f4e000 */
[--C-:B------:R-:W-:Y:S01]  /*3230*/  FFMA R17, R160, UR38, -R184.reuse ;  /* 0x00000026a0117c23 */ /* 0x100fe200080008b8 */
[----:B------:R-:W-:Y:S01]  /*3240*/  FSETP.GEU.AND P4, PT, R152, -126, PT ;  /* 0xc2fc00009800780b */ /* 0x000fe20003f8e000 */
[--C-:B------:R-:W-:Y:S01]  /*3250*/  FFMA R20, R165, UR38, -R184.reuse ;  /* 0x00000026a5147c23 */ /* 0x100fe200080008b8 */
[----:B------:R-:W-:Y:S01]  /*3260*/  FSETP.GEU.AND P3, PT, R16, -126, PT ;  /* 0xc2fc00001000780b */ /* 0x000fe20003f6e000 */
[--C-:B------:R-:W-:Y:S01]  /*3270*/  FFMA R18, R161, UR38, -R184.reuse ;  /* 0x00000026a1127c23 */ /* 0x100fe200080008b8 */
[----:B------:R-:W-:Y:S01]  /*3280*/  FSETP.GEU.AND P5, PT, R12, -126, PT ;  /* 0xc2fc00000c00780b */ /* 0x000fe20003fae000 */
[--C-:B------:R-:W-:Y:S01]  /*3290*/  FFMA R22, R172, UR38, -R184.reuse ;  /* 0x00000026ac167c23 */ /* 0x100fe200080008b8 */
[----:B------:R-:W-:Y:S01]  /*32a0*/  FMNMX R21, R179, R4, !PT ;  /* 0x00000004b3157209 */ /* 0x000fe20007800000 */
[--C-:B------:R-:W-:Y:S01]  /*32b0*/  FFMA R153, R173, UR38, -R184.reuse ;  /* 0x00000026ad997c23 */ /* 0x100fe200080008b8 */
[----:B------:R-:W-:-:S01]  /*32c0*/  FFMA R23, R169, UR38, -R184 ;  /* 0x00000026a9177c23 */ /* 0x000fc200080008b8 */
[--C-:B------:R-:W-:Y:S01]  /*32d0*/  FFMA R180, R180, UR38, -R184.reuse ;  /* 0x00000026b4b47c23 */ /* 0x100fe200080008b8 */
[----:B------:R-:W-:Y:S01]  /*32e0*/  FMNMX R4, R182, R21, !PT ;  /* 0x00000015b6047209 */ /* 0x000fe20007800000 */
[----:B------:R-:W-:Y:S01]  /*32f0*/  @!P2 FMUL R15, R15, 0.5 ;  /* 0x3f0000000f0fa820 */ /* 0x000fe20000400000 */
[----:B------:R-:W-:-:S01]  /*3300*/  FFMA R21, R168, UR38, -R184 ;  /* 0x00000026a8157c23 */ /* 0x000fc200080008b8 */
[----:B------:R-:W-:Y:S01]  /*3310*/  @!P4 FMUL R152, R152, 0.5 ;  /* 0x3f0000009898c820 */ /* 0x000fe20000400000 */
[----:B------:R-:W-:Y:S01]  /*3320*/  FMNMX R4, R183, R4, !PT ;  /* 0x00000004b7047209 */ /* 0x000fe20007800000 */
[----:B------:R-:W-:Y:S01]  /*3330*/  @!P3 FMUL R16, R16, 0.5 ;  /* 0x3f0000001010b820 */ /* 0x000fe20000400000 */
[----:B------:R-:W-:-:S01]  /*3340*/  FFMA R176, R176, UR38, -R184 ;  /* 0x00000026b0b07c23 */ /* 0x000fc200080008b8 */
[----:B------:R-:W1:Y:S01]  /*3350*/  MUFU.EX2 R15, R15 ;  /* 0x0000000f000f7308 */ /* 0x000e620000000800 */
[----:B------:R-:W-:Y:S01]  /*3360*/  @!P5 FMUL R12, R12, 0.5 ;  /* 0x3f0000000c0cd820 */ /* 0x000fe20000400000 */
[----:B------:R-:W2:Y:S01]  /*3370*/  SHFL.BFLY PT, R157, R4, 0x1, 0x1f ;  /* 0x0c201f00049d7f89 */ /* 0x000ea200000e0000 */
[----:B------:R-:W-:-:S05]  /*3380*/  FFMA R181, R181, UR38, -R184 ;  /* 0x00000026b5b57c23 */ /* 0x000fca00080008b8 */
[----:B------:R-:W3:Y:S08]  /*3390*/  MUFU.EX2 R10, R152 ;  /* 0x00000098000a7308 */ /* 0x000ef00000000800 */
[----:B------:R-:W4:Y:S01]  /*33a0*/  MUFU.EX2 R16, R16 ;  /* 0x0000001000107308 */ /* 0x000f220000000800 */
[----:B-1----:R-:W-:Y:S01]  /*33b0*/  @!P2 FMUL R15, R15, R15 ;  /* 0x0000000f0f0fa220 */ /* 0x002fe20000400000 */
[----:B------:R-:W-:-:S06]  /*33c0*/  FSETP.GEU.AND P2, PT, R19, -126, PT ;  /* 0xc2fc00001300780b */ /* 0x000fcc0003f4e000 */
[----:B------:R-:W1:Y:S01]  /*33d0*/  MUFU.EX2 R12, R12 ;  /* 0x0000000c000c7308 */ /* 0x000e620000000800 */
[----:B---3--:R-:W-:Y:S01]  /*33e0*/  @!P4 FMUL R10, R10, R10 ;  /* 0x0000000a0a0ac220 */ /* 0x008fe20000400000 */
[----:B------:R-:W-:Y:S02]  /*33f0*/  FSETP.GEU.AND P4, PT, R17, -126, PT ;  /* 0xc2fc00001100780b */ /* 0x000fe40003f8e000 */
[----:B--2---:R-:W-:Y:S01]  /*3400*/  FMNMX R4, R4, R157, !PT ;  /* 0x0000009d04047209 */ /* 0x004fe20007800000 */
[----:B------:R-:W-:Y:S02]  /*3410*/  FFMA R157, R177, UR38, -R184 ;  /* 0x00000026b19d7c23 */ /* 0x000fe400080008b8 */
[----:B------:R-:W-:Y:S01]  /*3420*/  @!P2 FMUL R19, R19, 0.5 ;  /* 0x3f0000001313a820 */ /* 0x000fe20000400000 */
[----:B----4-:R-:W-:Y:S01]  /*3430*/  @!P3 FMUL R16, R16, R16 ;  /* 0x000000101010b220 */ /* 0x010fe20000400000 */
[----:B------:R-:W-:Y:S01]  /*3440*/  FSETP.GEU.AND P3, PT, R20, -126, PT ;  /* 0xc2fc00001400780b */ /* 0x000fe20003f6e000 */
[----:B------:R-:W2:Y:S03]  /*3450*/  SHFL.BFLY PT, R161, R4, 0x2, 0x1f ;  /* 0x0c401f0004a17f89 */ /* 0x000ea600000e0000 */
[----:B------:R-:W3:Y:S02]  /*3460*/  MUFU.EX2 R19, R19 ;  /* 0x0000001300137308 */ /* 0x000ee40000000800 */
[----:B------:R-:W-:Y:S01]  /*3470*/  @!P4 FMUL R17, R17, 0.5 ;  /* 0x3f0000001111c820 */ /* 0x000fe20000400000 */
[----:B-1----:R-:W-:Y:S01]  /*3480*/  @!P5 FMUL R12, R12, R12 ;  /* 0x0000000c0c0cd220 */ /* 0x002fe20000400000 */
[----:B------:R-:W-:-:S04]  /*3490*/  FSETP.GEU.AND P5, PT, R18, -126, PT ;  /* 0xc2fc00001200780b */ /* 0x000fc80003fae000 */
[----:B------:R-:W1:Y:S01]  /*34a0*/  MUFU.EX2 R17, R17 ;  /* 0x0000001100117308 */ /* 0x000e620000000800 */
[----:B------:R-:W-:-:S07]  /*34b0*/  @!P3 FMUL R20, R20, 0.5 ;  /* 0x3f0000001414b820 */ /* 0x000fce0000400000 */
[----:B------:R-:W4:Y:S01]  /*34c0*/  MUFU.EX2 R20, R20 ;  /* 0x0000001400147308 */ /* 0x000f220000000800 */
[----:B---3--:R-:W-:Y:S01]  /*34d0*/  @!P2 FMUL R19, R19, R19 ;  /* 0x000000131313a220 */ /* 0x008fe20000400000 */
[----:B------:R-:W-:Y:S01]  /*34e0*/  FSETP.GEU.AND P2, PT, R22, -126, PT ;  /* 0xc2fc00001600780b */ /* 0x000fe20003f4e000 */
[----:B------:R-:W-:Y:S01]  /*34f0*/  @!P5 FMUL R18, R18, 0.5 ;  /* 0x3f0000001212d820 */ /* 0x000fe20000400000 */
[----:B--2---:R-:W-:Y:S01]  /*3500*/  FMNMX R4, R4, R161, !PT ;  /* 0x000000a104047209 */ /* 0x004fe20007800000 */
[----:B-1----:R-:W-:Y:S01]  /*3510*/  @!P4 FMUL R17, R17, R17 ;  /* 0x000000111111c220 */ /* 0x002fe20000400000 */
[----:B------:R-:W-:-:S03]  /*3520*/  FSETP.GEU.AND P4, PT, R21, -126, PT ;  /* 0xc2fc00001500780b */ /* 0x000fc60003f8e000 */
[----:B------:R-:W1:Y:S06]  /*3530*/  MUFU.EX2 R18, R18 ;  /* 0x0000001200127308 */ /* 0x000e6c0000000800 */
[----:B------:R-:W-:Y:S01]  /*3540*/  @!P2 FMUL R22, R22, 0.5 ;  /* 0x3f0000001616a820 */ /* 0x000fe20000400000 */
[----:B----4-:R-:W-:Y:S01]  /*3550*/  @!P3 FMUL R20, R20, R20 ;  /* 0x000000141414b220 */ /* 0x010fe20000400000 */
[----:B------:R-:W-:-:S04]  /*3560*/  FSETP.GEU.AND P3, PT, R153, -126, PT ;  /* 0xc2fc00009900780b */ /* 0x000fc80003f6e000 */
[----:B------:R-:W2:Y:S01]  /*3570*/  MUFU.EX2 R22, R22 ;  /* 0x0000001600167308 */ /* 0x000ea20000000800 */
[----:B------:R-:W-:Y:S01]  /*3580*/  @!P4 FMUL R21, R21, 0.5 ;  /* 0x3f0000001515c820 */ /* 0x000fe20000400000 */
[----:B-1----:R-:W-:Y:S01]  /*3590*/  @!P5 FMUL R18, R18, R18 ;  /* 0x000000121212d220 */ /* 0x002fe20000400000 */
[----:B------:R-:W-:-:S05]  /*35a0*/  FSETP.GEU.AND P5, PT, R23, -126, PT ;  /* 0xc2fc00001700780b */ /* 0x000fca0003fae000 */
[----:B------:R-:W1:Y:S01]  /*35b0*/  MUFU.EX2 R21, R21 ;  /* 0x0000001500157308 */ /* 0x000e620000000800 */
[----:B------:R-:W-:-:S07]  /*35c0*/  @!P3 FMUL R153, R153, 0.5 ;  /* 0x3f0000009999b820 */ /* 0x000fce0000400000 */
[----:B------:R-:W3:Y:S01]  /*35d0*/  MUFU.EX2 R153, R153 ;  /* 0x0000009900997308 */ /* 0x000ee20000000800 */
[----:B--2---:R-:W-:Y:S01]  /*35e0*/  @!P2 FMUL R22, R22, R22 ;  /* 0x000000161616a220 */ /* 0x004fe20000400000 */
[----:B------:R-:W-:Y:S01]  /*35f0*/  FSETP.GEU.AND P2, PT, R180, -126, PT ;  /* 0xc2fc0000b400780b */ /* 0x000fe20003f4e000 */
[----:B------:R-:W-:Y:S01]  /*3600*/  @!P5 FMUL R23, R23, 0.5 ;  /* 0x3f0000001717d820 */ /* 0x000fe20000400000 */
[----:B-1----:R-:W-:Y:S01]  /*3610*/  @!P4 FMUL R21, R21, R21 ;  /* 0x000000151515c220 */ /* 0x002fe20000400000 */
[----:B------:R-:W-:-:S04]  /*3620*/  FSETP.GEU.AND P4, PT, R176, -126, PT ;  /* 0xc2fc0000b000780b */ /* 0x000fc80003f8e000 */
[----:B------:R-:W1:Y:S06]  /*3630*/  MUFU.EX2 R23, R23 ;  /* 0x0000001700177308 */ /* 0x000e6c0000000800 */
[----:B------:R-:W-:Y:S01]  /*3640*/  @!P2 FMUL R180, R180, 0.5 ;  /* 0x3f000000b4b4a820 */ /* 0x000fe20000400000 */
[----:B---3--:R-:W-:Y:S01]  /*3650*/  @!P3 FMUL R153, R153, R153 ;  /* 0x000000999999b220 */ /* 0x008fe20000400000 */
[C---:B------:R-:W-:Y:S02]  /*3660*/  FSETP.NEU.AND P3, PT, R4.reuse, -INF , PT ;  /* 0xff8000000400780b */ /* 0x040fe40003f6d000 */
[----:B------:R-:W2:Y:S02]  /*3670*/  MUFU.EX2 R156, R180 ;  /* 0x000000b4009c7308 */ /* 0x000ea40000000800 */
[----:B------:R-:W-:Y:S01]  /*3680*/  FSEL R172, R4, RZ, P3 ;  /* 0x000000ff04ac7208 */ /* 0x000fe20001800000 */
[----:B------:R-:W-:Y:S01]  /*3690*/  @!P4 FMUL R176, R176, 0.5 ;  /* 0x3f000000b0b0c820 */ /* 0x000fe20000400000 */
[----:B------:R-:W-:-:S03]  /*36a0*/  FSETP.GEU.AND P3, PT, R181, -126, PT ;  /* 0xc2fc0000b500780b */ /* 0x000fc60003f6e000 */
[----:B------:R-:W-:Y:S01]  /*36b0*/  FMUL R173, R172, UR38 ;  /* 0x00000026acad7c20 */ /* 0x000fe20008400000 */
[----:B------:R3:W4:Y:S01]  /*36c0*/  MUFU.EX2 R152, R176 ;  /* 0x000000b000987308 */ /* 0x0007220000000800 */
[----:B-1----:R-:W-:Y:S01]  /*36d0*/  @!P5 FMUL R23, R23, R23 ;  /* 0x000000171717d220 */ /* 0x002fe20000400000 */
[----:B------:R-:W-:Y:S01]  /*36e0*/  FSETP.GEU.AND P5, PT, R157, -126, PT ;  /* 0xc2fc00009d00780b */ /* 0x000fe20003fae000 */
[----:B------:R-:W-:-:S01]  /*36f0*/  FFMA R165, R158, UR38, -R173 ;  /* 0x000000269ea57c23 */ /* 0x000fc200080008ad */
[--C-:B------:R-:W-:Y:S01]  /*3700*/  FFMA R160, R154, UR38, -R173.reuse ;  /* 0x000000269aa07c23 */ /* 0x100fe200080008ad */
[----:B------:R-:W-:-:S01]  /*3710*/  FFMA R168, R159, UR38, -R173 ;  /* 0x000000269fa87c23 */ /* 0x000fc200080008ad */
[--C-:B------:R-:W-:Y:S01]  /*3720*/  FFMA R164, R155, UR38, -R173.reuse ;  /* 0x000000269ba47c23 */ /* 0x100fe200080008ad */
[----:B------:R-:W-:-:S01]  /*3730*/  FFMA R166, R166, UR38, -R173 ;  /* 0x00000026a6a67c23 */ /* 0x000fc200080008ad */
[----:B--2---:R-:W-:Y:S01]  /*3740*/  @!P2 FMUL R156, R156, R156 ;  /* 0x0000009c9c9ca220 */ /* 0x004fe20000400000 */
[----:B------:R-:W-:Y:S01]  /*3750*/  FSETP.GEU.AND P2, PT, R165, -126, PT ;  /* 0xc2fc0000a500780b */ /* 0x000fe20003f4e000 */
[----:B------:R-:W-:Y:S01]  /*3760*/  @!P3 FMUL R181, R181, 0.5 ;  /* 0x3f000000b5b5b820 */ /* 0x000fe20000400000 */
[----:B------:R-:W-:-:S01]  /*3770*/  FFMA R169, R162, UR38, -R173 ;  /* 0x00000026a2a97c23 */ /* 0x000fc200080008ad */
[--C-:B------:R-:W-:Y:S01]  /*3780*/  FFMA R167, R167, UR38, -R173.reuse ;  /* 0x00000026a7a77c23 */ /* 0x100fe200080008ad */
[----:B---3--:R-:W-:-:S01]  /*3790*/  FFMA R176, R163, UR38, -R173 ;  /* 0x00000026a3b07c23 */ /* 0x008fc200080008ad */
[----:B------:R-:W1:Y:S01]  /*37a0*/  MUFU.EX2 R161, R181 ;  /* 0x000000b500a17308 */ /* 0x000e620000000800 */
[----:B------:R-:W-:Y:S01]  /*37b0*/  @!P5 FMUL R157, R157, 0.5 ;  /* 0x3f0000009d9dd820 */ /* 0x000fe20000400000 */
[--C-:B------:R-:W-:Y:S01]  /*37c0*/  FFMA R175, R175, UR38, -R173.reuse ;  /* 0x00000026afaf7c23 */ /* 0x100fe200080008ad */
[----:B----4-:R-:W-:Y:S01]  /*37d0*/  @!P4 FMUL R152, R152, R152 ;  /* 0x000000989898c220 */ /* 0x010fe20000400000 */
[----:B------:R-:W-:Y:S01]  /*37e0*/  FSETP.GEU.AND P4, PT, R160, -126, PT ;  /* 0xc2fc0000a000780b */ /* 0x000fe20003f8e000 */
[----:B------:R-:W-:-:S01]  /*37f0*/  FFMA R171, R171, UR38, -R173 ;  /* 0x00000026abab7c23 */ /* 0x000fc200080008ad */
[--C-:B------:R-:W-:Y:S01]  /*3800*/  FFMA R170, R170, UR38, -R173.reuse ;  /* 0x00000026aaaa7c23 */ /* 0x100fe200080008ad */
[----:B------:R-:W-:-:S01]  /*3810*/  FFMA R182, R182, UR38, -R173 ;  /* 0x00000026b6b67c23 */ /* 0x000fc200080008ad */
[----:B------:R-:W-:Y:S01]  /*3820*/  @!P2 FMUL R165, R165, 0.5 ;  /* 0x3f000000a5a5a820 */ /* 0x000fe20000400000 */
[----:B------:R-:W2:Y:S01]  /*3830*/  MUFU.EX2 R157, R157 ;  /* 0x0000009d009d7308 */ /* 0x000ea20000000800 */
[----:B------:R-:W-:-:S01]  /*3840*/  FADD R180, -R172, R11 ;  /* 0x0000000bacb47221 */ /* 0x000fc20000000100 */
[----:B------:R-:W-:Y:S01]  /*3850*/  FADD R11, R10, R21 ;  /* 0x000000150a0b7221 */ /* 0x000fe20000000000 */
[----:B------:R-:W-:-:S01]  /*3860*/  FADD R172, R15, R22 ;  /* 0x000000160fac7221 */ /* 0x000fc20000000000 */
[----:B------:R-:W-:Y:S01]  /*3870*/  FADD R177, R19, R156 ;  /* 0x0000009c13b17221 */ /* 0x000fe20000000000 */
[----:B------:R-:W-:-:S01]  /*3880*/  FFMA R178, R178, UR38, -R173 ;  /* 0x00000026b2b27c23 */ /* 0x000fc200080008ad */
[----:B------:R-:W-:Y:S01]  /*3890*/  FFMA R183, R183, UR38, -R173 ;  /* 0x00000026b7b77c23 */ /* 0x000fe200080008ad */
[----:B------:R-:W-:Y:S01]  /*38a0*/  F2FP.SATFINITE.E4M3.F32.PACK_AB_MERGE_C R10, RZ, R10, RZ ;  /* 0x0000000aff0a723e */ /* 0x000fe200048070ff */
[----:B------:R-:W3:Y:S01]  /*38b0*/  MUFU.EX2 R158, R165 ;  /* 0x000000a5009e7308 */ /* 0x000ee20000000800 */
[----:B------:R-:W-:Y:S01]  /*38c0*/  @!P4 FMUL R160, R160, 0.5 ;  /* 0x3f000000a0a0c820 */ /* 0x000fe20000400000 */
[----:B-1----:R-:W-:Y:S01]  /*38d0*/  @!P3 FMUL R161, R161, R161 ;  /* 0x000000a1a1a1b220 */ /* 0x002fe20000400000 */
[----:B------:R-:W-:Y:S01]  /*38e0*/  FSETP.GEU.AND P3, PT, R168, -126, PT ;  /* 0xc2fc0000a800780b */ /* 0x000fe20003f6e000 */
[----:B------:R-:W-:Y:S01]  /*38f0*/  FADD R172, R172, R177 ;  /* 0x000000b1acac7221 */ /* 0x000fe20000000000 */
[----:B------:R-:W-:Y:S01]  /*3900*/  LOP3.LUT R10, R10, 0xff, RZ, 0xc0, !PT ;  /* 0x000000ff0a0a7812 */ /* 0x000fe200078ec0ff */
[----:B------:R-:W-:Y:S01]  /*3910*/  FMUL R180, R180, UR38 ;  /* 0x00000026b4b47c20 */ /* 0x000fe20008400000 */
[----:B------:R-:W-:Y:S01]  /*3920*/  F2FP.SATFINITE.E4M3.F32.PACK_AB_MERGE_C R21, RZ, R21, RZ ;  /* 0x00000015ff15723e */ /* 0x000fe200048070ff */
[----:B------:R-:W1:Y:S01]  /*3930*/  MUFU.EX2 R159, R160 ;  /* 0x000000a0009f7308 */ /* 0x000e620000000800 */
[----:B--2---:R-:W-:Y:S01]  /*3940*/  @!P5 FMUL R157, R157, R157 ;  /* 0x0000009d9d9dd220 */ /* 0x004fe20000400000 */
[----:B------:R-:W-:-:S02]  /*3950*/  FSETP.GEU.AND P5, PT, R164, -126, PT ;  /* 0xc2fc0000a400780b */ /* 0x000fc40003fae000 */
[----:B------:R-:W-:Y:S02]  /*3960*/  LOP3.LUT R21, R21, 0xff, RZ, 0xc0, !PT ;  /* 0x000000ff15157812 */ /* 0x000fe400078ec0ff */
[----:B------:R-:W-:Y:S02]  /*3970*/  F2FP.SATFINITE.E4M3.F32.PACK_AB_MERGE_C R19, RZ, R19, RZ ;  /* 0x00000013ff13723e */ /* 0x000fe400048070ff */
[----:B------:R-:W-:Y:S01]  /*3980*/  @!P3 FMUL R168, R168, 0.5 ;  /* 0x3f000000a8a8b820 */ /* 0x000fe20000400000 */
[----:B---3--:R-:W-:Y:S01]  /*3990*/  @!P2 FMUL R158, R158, R158 ;  /* 0x0000009e9e9ea220 */ /* 0x008fe20000400000 */
[----:B------:R-:W-:Y:S02]  /*39a0*/  FSETP.GEU.AND P2, PT, R166, -126, PT ;  /* 0xc2fc0000a600780b */ /* 0x000fe40003f4e000 */
[----:B------:R-:W2:Y:S01]  /*39b0*/  MUFU.EX2 R155, R168 ;  /* 0x000000a8009b7308 */ /* 0x000ea20000000800 */
[----:B------:R-:W-:Y:S02]  /*39c0*/  F2FP.SATFINITE.E4M3.F32.PACK_AB_MERGE_C R22, RZ, R22, RZ ;  /* 0x00000016ff16723e */ /* 0x000fe400048070ff */
[----:B------:R-:W-:Y:S01]  /*39d0*/  @!P5 FMUL R164, R164, 0.5 ;  /* 0x3f000000a4a4d820 */ /* 0x000fe20000400000 */
[----:B------:R-:W-:Y:S01]  /*39e0*/  LOP3.LUT R19, R19, 0xff, RZ, 0xc0, !PT ;  /* 0x000000ff13137812 */ /* 0x000fe200078ec0ff */
[----:B-1----:R-:W-:Y:S01]  /*39f0*/  @!P4 FMUL R159, R159, R159 ;  /* 0x0000009f9f9fc220 */ /* 0x002fe20000400000 */
[----:B------:R-:W-:-:S02]  /*3a00*/  FSETP.GEU.AND P4, PT, R169, -126, PT ;  /* 0xc2fc0000a900780b */ /* 0x000fc40003f8e000 */
[----:B------:R-:W1:Y:S01]  /*3a10*/  MUFU.EX2 R154, R164 ;  /* 0x000000a4009a7308 */ /* 0x000e620000000800 */
[----:B------:R-:W-:Y:S02]  /*3a20*/  F2FP.SATFINITE.E4M3.F32.PACK_AB_MERGE_C R156, RZ, R156, RZ ;  /* 0x0000009cff9c723e */ /* 0x000fe400048070ff */
[----:B------:R-:W-:Y:S01]  /*3a30*/  @!P2 FMUL R166, R166, 0.5 ;  /* 0x3f000000a6a6a820 */ /* 0x000fe20000400000 */
[----:B------:R-:W-:Y:S02]  /*3a40*/  LOP3.LUT R22, R22, 0xff, RZ, 0xc0, !PT ;  /* 0x000000ff16167812 */ /* 0x000fe400078ec0ff */
[----:B------:R-:W-:Y:S02]  /*3a50*/  LOP3.LUT R156, R156, 0xff, RZ, 0xc0, !PT ;  /* 0x000000ff9c9c7812 */ /* 0x000fe400078ec0ff */
[----:B------:R-:W3:Y:S01]  /*3a60*/  MUFU.EX2 R164, R166 ;  /* 0x000000a600a47308 */ /* 0x000ee20000000800 */
[----:B--2---:R-:W-:Y:S01]  /*3a70*/  @!P3 FMUL R155, R155, R155 ;  /* 0x0000009b9b9bb220 */ /* 0x004fe20000400000 */
[----:B------:R-:W-:Y:S01]  /*3a80*/  FSETP.GEU.AND P3, PT, R167, -126, PT ;  /* 0xc2fc0000a700780b */ /* 0x000fe20003f6e000 */
[----:B------:R-:W-:-:S05]  /*3a90*/  @!P4 FMUL R169, R169, 0.5 ;  /* 0x3f000000a9a9c820 */ /* 0x000fca0000400000 */
[----:B------:R2:W4:Y:S01]  /*3aa0*/  MUFU.EX2 R162, R169 ;  /* 0x000000a900a27308 */ /* 0x0005220000000800 */
[----:B-1----:R-:W-:Y:S01]  /*3ab0*/  @!P5 FMUL R154, R154, R154 ;  /* 0x0000009a9a9ad220 */ /* 0x002fe20000400000 */
[----:B------:R-:W-:-:S05]  /*3ac0*/  FSETP.GEU.AND P5, PT, R176, -126, PT ;  /* 0xc2fc0000b000780b */ /* 0x000fca0003fae000 */
[----:B------:R-:W-:Y:S01]  /*3ad0*/  @!P3 FMUL R167, R167, 0.5 ;  /* 0x3f000000a7a7b820 */ /* 0x000fe20000400000 */
[----:B--2---:R-:W-:-:S01]  /*3ae0*/  FFMA R169, R174, UR38, -R173 ;  /* 0x00000026aea97c23 */ /* 0x004fc200080008ad */
[----:B---3--:R-:W-:Y:S02]  /*3af0*/  @!P2 FMUL R164, R164, R164 ;  /* 0x000000a4a4a4a220 */ /* 0x008fe40000400000 */
[----:B------:R1:W2:Y:S01]  /*3b00*/  MUFU.EX2 R163, R167 ;  /* 0x000000a700a37308 */ /* 0x0002a20000000800 */
[----:B------:R-:W-:-:S01]  /*3b10*/  FADD R174, R16, R153 ;  /* 0x0000009910ae7221 */ /* 0x000fc20000000000 */
[----:B------:R-:W-:Y:S02]  /*3b20*/  F2FP.SATFINITE.E4M3.F32.PACK_AB_MERGE_C R16, RZ, R16, RZ ;  /* 0x00000010ff10723e */ /* 0x000fe400048070ff */
[----:B------:R-:W-:Y:S01]  /*3b30*/  FSETP.GEU.AND P2, PT, R169, -126, PT ;  /* 0xc2fc0000a900780b */ /* 0x000fe20003f4e000 */
[----:B------:R-:W-:Y:S01]  /*3b40*/  @!P5 FMUL R176, R176, 0.5 ;  /* 0x3f000000b0b0d820 */ /* 0x000fe20000400000 */
[----:B----4-:R-:W-:Y:S01]  /*3b50*/  @!P4 FMUL R162, R162, R162 ;  /* 0x000000a2a2a2c220 */ /* 0x010fe20000400000 */
[----:B------:R-:W-:-:S02]  /*3b60*/  FSETP.GEU.AND P4, PT, R170, -126, PT ;  /* 0xc2fc0000aa00780b */ /* 0x000fc40003f8e000 */
[----:B------:R3:W4:Y:S01]  /*3b70*/  MUFU.EX2 R160, R176 ;  /* 0x000000b000a07308 */ /* 0x0007220000000800 */
[----:B-1----:R-:W-:-:S01]  /*3b80*/  FFMA R167, R179, UR38, -R173 ;  /* 0x00000026b3a77c23 */ /* 0x002fc200080008ad */
[----:B------:R-:W-:Y:S01]  /*3b90*/  FADD R179, R20, R161 ;  /* 0x000000a114b37221 */ /* 0x000fe20000000000 */
[----:B------:R-:W-:Y:S02]  /*3ba0*/  F2FP.SATFINITE.E4M3.F32.PACK_AB_MERGE_C R20, RZ, R20, RZ ;  /* 0x00000014ff14723e */ /* 0x000fe400048070ff */
[----:B------:R-:W-:Y:S01]  /*3bb0*/  F2FP.SATFINITE.E4M3.F32.PACK_AB_MERGE_C R153, RZ, R153, RZ ;  /* 0x00000099ff99723e */ /* 0x000fe200048070ff */
[----:B------:R-:W-:-:S01]  /*3bc0*/  FADD R179, R174, R179 ;  /* 0x000000b3aeb37221 */ /* 0x000fc20000000000 */
[----:B------:R-:W-:Y:S01]  /*3bd0*/  LOP3.LUT R20, R20, 0xffff, RZ, 0xc0, !PT ;  /* 0x0000ffff14147812 */ /* 0x000fe200078ec0ff */
[----:B------:R-:W-:Y:S01]  /*3be0*/  @!P2 FMUL R169, R169, 0.5 ;  /* 0x3f000000a9a9a820 */ /* 0x000fe20000400000 */
[----:B--2---:R-:W-:Y:S01]  /*3bf0*/  @!P3 FMUL R163, R163, R163 ;  /* 0x000000a3a3a3b220 */ /* 0x004fe20000400000 */
[----:B------:R-:W-:Y:S01]  /*3c00*/  FSETP.GEU.AND P3, PT, R175, -126, PT ;  /* 0xc2fc0000af00780b */ /* 0x000fe20003f6e000 */
[----:B------:R-:W-:Y:S01]  /*3c10*/  @!P4 FMUL R170, R170, 0.5 ;  /* 0x3f000000aaaac820 */ /* 0x000fe20000400000 */
[----:B---3--:R-:W-:-:S01]  /*3c20*/  FADD R176, R17, R152 ;  /* 0x0000009811b07221 */ /* 0x008fc20000000000 */
[----:B------:R-:W-:Y:S01]  /*3c30*/  F2FP.SATFINITE.E4M3.F32.PACK_AB_MERGE_C R17, RZ, R17, RZ ;  /* 0x00000011ff11723e */ /* 0x000fe200048070ff */
[----:B------:R-:W1:Y:S01]  /*3c40*/  MUFU.EX2 R169, R169 ;  /* 0x000000a900a97308 */ /* 0x000e620000000800 */
[----:B------:R-:W-:Y:S01]  /*3c50*/  F2FP.SATFINITE.E4M3.F32.PACK_AB_MERGE_C R152, RZ, R152, RZ ;  /* 0x00000098ff98723e */ /* 0x000fe200048070ff */
[----:B------:R-:W-:Y:S01]  /*3c60*/  FADD R11, R11, R176 ;  /* 0x000000b00b0b7221 */ /* 0x000fe20000000000 */
[----:B----4-:R-:W-:Y:S01]  /*3c70*/  @!P5 FMUL R160, R160, R160 ;  /* 0x000000a0a0a0d220 */ /* 0x010fe20000400000 */
[----:B------:R-:W-:-:S02]  /*3c80*/  FSETP.GEU.AND P5, PT, R171, -126, PT ;  /* 0xc2fc0000ab00780b */ /* 0x000fc40003fae000 */
[----:B------:R-:W-:-:S01]  /*3c90*/  FADD R11, R11, R172 ;  /* 0x000000ac0b0b7221 */ /* 0x000fc20000000000 */
[----:B------:R-:W-:Y:S01]  /*3ca0*/  F2FP.SATFINITE.E4M3.F32.PACK_AB_MERGE_C R172, RZ, R15, RZ ;  /* 0x0000000fffac723e */ /* 0x000fe200048070ff */
[----:B------:R2:W3:Y:S01]  /*3cb0*/  MUFU.EX2 R168, R170 ;  /* 0x000000aa00a87308 */ /* 0x0004e20000000800 */
[----:B------:R-:W-:Y:S01]  /*3cc0*/  @!P3 FMUL R175, R175, 0.5 ;  /* 0x3f000000afafb820 */ /* 0x000fe20000400000 */
[----:B------:R-:W-:Y:S02]  /*3cd0*/  LOP3.LUT R17, R17, 0xff, RZ, 0xc0, !PT ;  /* 0x000000ff11117812 */ /* 0x000fe400078ec0ff */
[----:B------:R-:W-:Y:S02]  /*3ce0*/  LOP3.LUT R172, R172, 0xff, RZ, 0xc0, !PT ;  /* 0x000000ffacac7812 */ /* 0x000fe400078ec0ff */
[----:B------:R-:W-:Y:S02]  /*3cf0*/  F2FP.SATFINITE.E4M3.F32.PACK_AB_MERGE_C R161, RZ, R161, RZ ;  /* 0x000000a1ffa1723e */ /* 0x000fe400048070ff */
[----:B------:R4:W5:Y:S01]  /*3d00*/  MUFU.EX2 R166, R175 ;  /* 0x000000af00a67308 */ /* 0x0009620000000800 */
[----:B-1----:R-:W-:Y:S01]  /*3d10*/  @!P2 FMUL R169, R169, R169 ;  /* 0x000000a9a9a9a220 */ /* 0x002fe20000400000 */
[----:B------:R-:W-:Y:S01]  /*3d20*/  FSETP.GEU.AND P2, PT, R182, -126, PT ;  /* 0xc2fc0000b600780b */ /* 0x000fe20003f4e000 */
[----:B------:R-:W-:Y:S01]  /*3d30*/  @!P5 FMUL R171, R171, 0.5 ;  /* 0x3f000000ababd820 */ /* 0x000fe20000400000 */
[----:B--2---:R-:W-:Y:S01]  /*3d40*/  FADD R170, R12, R23 ;  /* 0x000000170caa7221 */ /* 0x004fe20000000000 */
[----:B------:R-:W-:Y:S01]  /*3d50*/  F2FP.SATFINITE.E4M3.F32.PACK_AB_MERGE_C R12, RZ, R12, RZ ;  /* 0x0000000cff0c723e */ /* 0x000fe200048070ff */
[----:B------:R-:W-:Y:S01]  /*3d60*/  FADD R176, R158, R169 ;  /* 0x000000a99eb07221 */ /* 0x000fe20000000000 */
[----:B------:R-:W-:Y:S01]  /*3d70*/  F2FP.SATFINITE.E4M3.F32.PACK_AB_MERGE_C R23, RZ, R23, RZ ;  /* 0x00000017ff17723e */ /* 0x000fe200048070ff */
[----:B------:R-:W1:Y:S01]  /*3d80*/  MUFU.EX2 R165, R171 ;  /* 0x000000ab00a57308 */ /* 0x000e620000000800 */
[----:B------:R-:W-:Y:S01]  /*3d90*/  LOP3.LUT R15, R12, 0xffff, RZ, 0xc0, !PT ;  /* 0x0000ffff0c0f7812 */ /* 0x000fe200078ec0ff */
[----:B---3--:R-:W-:Y:S01]  /*3da0*/  @!P4 FMUL R168, R168, R168 ;  /* 0x000000a8a8a8c220 */ /* 0x008fe20000400000 */
[----:B------:R-:W-:Y:S01]  /*3db0*/  FSETP.GEU.AND P4, PT, R178, -126, PT ;  /* 0xc2fc0000b200780b */ /* 0x000fe20003f8e000 */
[----:B----4-:R-:W-:Y:S01]  /*3dc0*/  FADD R175, R18, R157 ;  /* 0x0000009d12af7221 */ /* 0x010fe20000000000 */
[----:B------:R-:W-:Y:S01]  /*3dd0*/  PRMT R15, R15, 0x7604, R10 ;  /* 0x000076040f0f7816 */ /* 0x000fe2000000000a */
[----:B------:R-:W-:Y:S01]  /*3de0*/  FMUL R10, R13, UR38 ;  /* 0x000000260d0a7c20 */ /* 0x000fe20008400000 */
[----:B------:R-:W-:Y:S01]  /*3df0*/  @!P2 FMUL R182, R182, 0.5 ;  /* 0x3f000000b6b6a820 */ /* 0x000fe20000400000 */
[----:B------:R-:W-:Y:S01]  /*3e00*/  FADD R170, R170, R175 ;  /* 0x000000afaaaa7221 */ /* 0x000fe20000000000 */
[----:B-----5:R-:W-:Y:S01]  /*3e10*/  @!P3 FMUL R166, R166, R166 ;  /* 0x000000a6a6a6b220 */ /* 0x020fe20000400000 */
[----:B------:R-:W-:Y:S01]  /*3e20*/  FSETP.GEU.AND P3, PT, R183, -126, PT ;  /* 0xc2fc0000b700780b */ /* 0x000fe20003f6e000 */
[----:B------:R-:W2:Y:S01]  /*3e30*/  MUFU.EX2 R173, R182 ;  /* 0x000000b600ad7308 */ /* 0x000ea20000000800 */
[----:B------:R-:W-:-:S01]  /*3e40*/  FADD R174, R159, R168 ;  /* 0x000000a89fae7221 */ /* 0x000fc20000000000 */
[----:B------:R-:W-:Y:S01]  /*3e50*/  LOP3.LUT R12, R23, 0xffff, RZ, 0xc0, !PT ;  /* 0x0000ffff170c7812 */ /* 0x000fe200078ec0ff */
[----:B------:R-:W-:-:S01]  /*3e60*/  FADD R177, R155, R166 ;  /* 0x000000a69bb17221 */ /* 0x000fc20000000000 */
[----:B------:R-:W-:Y:S01]  /*3e70*/  F2FP.SATFINITE.E4M3.F32.PACK_AB_MERGE_C R159, RZ, R159, RZ ;  /* 0x0000009fff9f723e */ /* 0x000fe200048070ff */
[----:B------:R-:W-:Y:S01]  /*3e80*/  @!P4 FMUL R178, R178, 0.5 ;  /* 0x3f000000b2b2c820 */ /* 0x000fe20000400000 */
[----:B-1----:R-:W-:Y:S01]  /*3e90*/  @!P5 FMUL R165, R165, R165 ;  /* 0x000000a5a5a5d220 */ /* 0x002fe20000400000 */
[----:B------:R-:W-:Y:S01]  /*3ea0*/  FSETP.GEU.AND P5, PT, R167, -126, PT ;  /* 0xc2fc0000a700780b */ /* 0x000fe20003fae000 */
[----:B------:R-:W-:Y:S01]  /*3eb0*/  FADD R170, R170, R179 ;  /* 0x000000b3aaaa7221 */ /* 0x000fe20000000000 */
[----:B------:R-:W1:Y:S01]  /*3ec0*/  MUFU.EX2 R171, R178 ;  /* 0x000000b200ab7308 */ /* 0x000e620000000800 */
[----:B------:R-:W-:-:S01]  /*3ed0*/  FADD R175, R154, R165 ;  /* 0x000000a59aaf7221 */ /* 0x000fc20000000000 */
[----:B------:R-:W-:Y:S01]  /*3ee0*/  PRMT R21, R12, 0x7604, R21 ;  /* 0x000076040c157816 */ /* 0x000fe20000000015 */
[----:B------:R-:W-:Y:S01]  /*3ef0*/  @!P3 FMUL R183, R183, 0.5 ;  /* 0x3f000000b7b7b820 */ /* 0x000fe20000400000 */
[----:B------:R-:W-:Y:S01]  /*3f00*/  SHF.L.U32 R12, R159, 0x10, RZ ;  /* 0x000000109f0c7819 */ /* 0x000fe200000006ff */
[----:B------:R-:W-:-:S01]  /*3f10*/  FADD R11, R11, R170 ;  /* 0x000000aa0b0b7221 */ /* 0x000fc20000000000 */
[----:B------:R-:W-:Y:S01]  /*3f20*/  F2FP.SATFINITE.E4M3.F32.PACK_AB_MERGE_C R158, RZ, R158, RZ ;  /* 0x0000009eff9e723e */ /* 0x000fe200048070ff */
[----:B------:R-:W-:-:S02]  /*3f30*/  IMAD.MOV.U32 R23, RZ, RZ, 0x2130 ;  /* 0x00002130ff177424 */ /* 0x000fc400078e00ff */
[----:B--2---:R-:W-:Y:S01]  /*3f40*/  @!P2 FMUL R173, R173, R173 ;  /* 0x000000adadada220 */ /* 0x004fe20000400000 */
[----:B------:R-:W-:Y:S01]  /*3f50*/  FSETP.GEU.AND P2, PT, R10, -126, PT ;  /* 0xc2fc00000a00780b */ /* 0x000fe20003f4e000 */
[----:B------:R2:W3:Y:S01]  /*3f60*/  MUFU.EX2 R14, R183 ;  /* 0x000000b7000e7308 */ /* 0x0004e20000000800 */
[----:B------:R-:W-:Y:S01]  /*3f70*/  @!P5 FMUL R167, R167, 0.5 ;  /* 0x3f000000a7a7d820 */ /* 0x000fe20000400000 */
[----:B------:R-:W-:Y:S02]  /*3f80*/  F2FP.SATFINITE.E4M3.F32.PACK_AB_MERGE_C R154, RZ, R154, RZ ;  /* 0x0000009aff9a723e */ /* 0x000fe400048070ff */
[----:B------:R-:W-:Y:S02]  /*3f90*/  F2FP.SATFINITE.E4M3.F32.PACK_AB_MERGE_C R155, RZ, R155, RZ ;  /* 0x0000009bff9b723e */ /* 0x000fe400048070ff */
[----:B------:R-:W-:Y:S01]  /*3fa0*/  F2FP.SATFINITE.E4M3.F32.PACK_AB_MERGE_C R18, RZ, R18, RZ ;  /* 0x00000012ff12723e */ /* 0x000fe200048070ff */
[----:B-1----:R-:W-:Y:S01]  /*3fb0*/  @!P4 FMUL R171, R171, R171 ;  /* 0x000000abababc220 */ /* 0x002fe20000400000 */
[----:B------:R-:W1:Y:S01]  /*3fc0*/  MUFU.EX2 R167, R167 ;  /* 0x000000a700a77308 */ /* 0x000e620000000800 */
[----:B--2---:R-:W-:-:S01]  /*3fd0*/  FADD R183, R164, R173 ;  /* 0x000000ada4b77221 */ /* 0x004fc20000000000 */
[----:B------:R-:W-:Y:S01]  /*3fe0*/  LOP3.LUT R12, R15, 0xff0000, R12, 0xf8, !PT ;  /* 0x00ff00000f0c7812 */ /* 0x000fe200078ef80c */
[----:B------:R-:W-:-:S01]  /*3ff0*/  FADD R181, R162, R171 ;  /* 0x000000aba2b57221 */ /* 0x000fc20000000000 */
[----:B------:R-:W-:Y:S01]  /*4000*/  @!P2 FMUL R10, R10, 0.5 ;  /* 0x3f0000000a0aa820 */ /* 0x000fe20000400000 */
[----:B------:R-:W-:Y:S01]  /*4010*/  LOP3.LUT R154, R154, 0xffff, RZ, 0xc0, !PT ;  /* 0x0000ffff9a9a7812 */ /* 0x000fe200078ec0ff */
[----:B------:R-:W-:Y:S01]  /*4020*/  IMAD.U32 R15, R158, 0x10000, RZ ;  /* 0x000100009e0f7824 */ /* 0x000fe200078e00ff */
[----:B------:R-:W-:Y:S01]  /*4030*/  LOP3.LUT R155, R155, 0xffff, RZ, 0xc0, !PT ;  /* 0x0000ffff9b9b7812 */ /* 0x000fe200078ec0ff */
[----:B------:R-:W-:Y:S01]  /*4040*/  FADD R174, R174, R181 ;  /* 0x000000b5aeae7221 */ /* 0x000fe20000000000 */
[----:B---3--:R-:W-:Y:S01]  /*4050*/  @!P3 FMUL R14, R14, R14 ;  /* 0x0000000e0e0eb220 */ /* 0x008fe20000400000 */
[----:B------:R-:W2:Y:S01]  /*4060*/  MUFU.EX2 R10, R10 ;  /* 0x0000000a000a7308 */ /* 0x000ea20000000800 */
[----:B------:R-:W-:Y:S01]  /*4070*/  F2FP.SATFINITE.E4M3.F32.PACK_AB_MERGE_C R164, RZ, R164, RZ ;  /* 0x000000a4ffa4723e */ /* 0x000fe200048070ff */
[----:B------:R-:W-:Y:S01]  /*4080*/  FADD R183, R176, R183 ;  /* 0x000000b7b0b77221 */ /* 0x000fe20000000000 */
[----:B------:R-:W-:-:S01]  /*4090*/  FADD R182, R163, R14 ;  /* 0x0000000ea3b67221 */ /* 0x000fc20000000000 */
[----:B------:R-:W-:-:S02]  /*40a0*/  F2FP.SATFINITE.E4M3.F32.PACK_AB_MERGE_C R168, RZ, R168, RZ ;  /* 0x000000a8ffa8723e */ /* 0x000fc400048070ff */
[----:B------:R-:W-:Y:S01]  /*40b0*/  F2FP.SATFINITE.E4M3.F32.PACK_AB_MERGE_C R163, RZ, R163, RZ ;  /* 0x000000a3ffa3723e */ /* 0x000fe200048070ff */
[----:B-1----:R-:W-:Y:S01]  /*40c0*/  @!P5 FMUL R167, R167, R167 ;  /* 0x000000a7a7a7d220 */ /* 0x002fe20000400000 */
[----:B------:R-:W-:-:S01]  /*40d0*/  FADD R182, R177, R182 ;  /* 0x000000b6b1b67221 */ /* 0x000fc20000000000 */
[----:B------:R-:W-:Y:S01]  /*40e0*/  LOP3.LUT R177, R16, 0xffff, RZ, 0xc0, !PT ;  /* 0x0000ffff10b17812 */ /* 0x000fe200078ec0ff */
[----:B------:R-:W-:Y:S02]  /*40f0*/  IMAD.SHL.U32 R16, R155, 0x1000000, RZ ;  /* 0x010000009b107824 */ /* 0x000fe400078e00ff */
[----:B------:R-:W-:Y:S01]  /*4100*/  FADD R178, R160, R167 ;  /* 0x000000a7a0b27221 */ /* 0x000fe20000000000 */
[----:B------:R-:W-:Y:S01]  /*4110*/  F2FP.SATFINITE.E4M3.F32.PACK_AB_MERGE_C R165, RZ, R165, RZ ;  /* 0x000000a5ffa5723e */ /* 0x000fe200048070ff */
[----:B------:R-:W-:Y:S01]  /*4120*/  FADD R174, R174, R183 ;  /* 0x000000b7aeae7221 */ /* 0x000fe20000000000 */
[----:B------:R-:W-:Y:S01]  /*4130*/  PRMT R172, R177, 0x7604, R172 ;  /* 0x00007604b1ac7816 */ /* 0x000fe200000000ac */
[----:B------:R-:W-:Y:S01]  /*4140*/  FADD R175, R175, R178 ;  /* 0x000000b2afaf7221 */ /* 0x000fe20000000000 */
[----:B------:R-:W-:Y:S01]  /*4150*/  LOP3.LUT R18, R18, 0xffff, RZ, 0xc0, !PT ;  /* 0x0000ffff12127812 */ /* 0x000fe200078ec0ff */
[----:B--2---:R-:W-:Y:S01]  /*4160*/  @!P2 FMUL R10, R10, R10 ;  /* 0x0000000a0a0aa220 */ /* 0x004fe20000400000 */
[----:B------:R-:W-:Y:S01]  /*4170*/  F2FP.SATFINITE.E4M3.F32.PACK_AB_MERGE_C R157, RZ, R157, RZ ;  /* 0x0000009dff9d723e */ /* 0x000fe200048070ff */
[----:B------:R-:W-:Y:S01]  /*4180*/  FADD R175, R175, R182 ;  /* 0x000000b6afaf7221 */ /* 0x000fe20000000000 */
[----:B------:R-:W-:Y:S01]  /*4190*/  F2FP.SATFINITE.E4M3.F32.PACK_AB_MERGE_C R162, RZ, R162, RZ ;  /* 0x000000a2ffa2723e */ /* 0x000fe200048070ff */
[----:B------:R-:W-:Y:S01]  /*41a0*/  FFMA R7, R10, R7, R11 ;  /* 0x000000070a077223 */ /* 0x000fe2000000000b */
[----:B------:R-:W-:Y:S01]  /*41b0*/  F2FP.SATFINITE.E4M3.F32.PACK_AB_MERGE_C R169, RZ, R169, RZ ;  /* 0x000000a9ffa9723e */ /* 0x000fe200048070ff */
[----:B------:R-:W-:Y:S01]  /*41c0*/  FADD R174, R174, R175 ;  /* 0x000000afaeae7221 */ /* 0x000fe20000000000 */
[----:B------:R-:W-:Y:S01]  /*41d0*/  F2FP.SATFINITE.E4M3.F32.PACK_AB_MERGE_C R160, RZ, R160, RZ ;  /* 0x000000a0ffa0723e */ /* 0x000fe200048070ff */
[----:B------:R-:W-:Y:S01]  /*41e0*/  FMUL R24, R24, R10 ;  /* 0x0000000a18187220 */ /* 0x000fe20000400000 */
[----:B------:R-:W-:Y:S01]  /*41f0*/  F2FP.SATFINITE.E4M3.F32.PACK_AB_MERGE_C R166, RZ, R166, RZ ;  /* 0x000000a6ffa6723e */ /* 0x000fe200048070ff */
[----:B------:R-:W-:Y:S01]  /*4200*/  IMAD.U32 R169, R169, 0x10000, RZ ;  /* 0x00010000a9a97824 */ /* 0x000fe200078e00ff */
[----:B------:R-:W-:Y:S01]  /*4210*/  LOP3.LUT R153, R153, 0xffff, RZ, 0xc0, !PT ;  /* 0x0000ffff99997812 */ /* 0x000fe200078ec0ff */
[-C--:B------:R-:W-:Y:S01]  /*4220*/  FMUL R25, R25, R10.reuse ;  /* 0x0000000a19197220 */ /* 0x080fe20000400000 */
[----:B------:R-:W-:Y:S01]  /*4230*/  SHF.L.U32 R11, R154, 0x18, RZ ;  /* 0x000000189a0b7819 */ /* 0x000fe200000006ff */
[-C--:B------:R-:W-:Y:S01]  /*4240*/  FMUL R28, R28, R10.reuse ;  /* 0x0000000a1c1c7220 */ /* 0x080fe20000400000 */
[----:B------:R-:W-:Y:S01]  /*4250*/  PRMT R19, R20, 0x7604, R19 ;  /* 0x0000760414137816 */ /* 0x000fe20000000013 */
[-C--:B------:R-:W-:Y:S01]  /*4260*/  FMUL R29, R29, R10.reuse ;  /* 0x0000000a1d1d7220 */ /* 0x080fe20000400000 */
[----:B------:R-:W-:Y:S01]  /*4270*/  SHF.L.U32 R164, R164, 0x10, RZ ;  /* 0x00000010a4a47819 */ /* 0x000fe200000006ff */
[-C--:B------:R-:W-:Y:S01]  /*4280*/  FMUL R32, R32, R10.reuse ;  /* 0x0000000a20207220 */ /* 0x080fe20000400000 */
[----:B------:R-:W-:Y:S01]  /*4290*/  SHF.L.U32 R168, R168, 0x10, RZ ;  /* 0x00000010a8a87819 */ /* 0x000fe200000006ff */
[-C--:B------:R-:W-:Y:S01]  /*42a0*/  FMUL R33, R33, R10.reuse ;  /* 0x0000000a21217220 */ /* 0x080fe20000400000 */
[----:B------:R-:W-:Y:S01]  /*42b0*/  LOP3.LUT R163, R163, 0xffff, RZ, 0xc0, !PT ;  /* 0x0000ffffa3a37812 */ /* 0x000fe200078ec0ff */
[-C--:B------:R-:W-:Y:S01]  /*42c0*/  FMUL R36, R36, R10.reuse ;  /* 0x0000000a24247220 */ /* 0x080fe20000400000 */
[----:B------:R-:W-:Y:S01]  /*42d0*/  LOP3.LUT R165, R165, 0xffff, RZ, 0xc0, !PT ;  /* 0x0000ffffa5a57812 */ /* 0x000fe200078ec0ff */
[-C--:B------:R-:W-:Y:S01]  /*42e0*/  FMUL R37, R37, R10.reuse ;  /* 0x0000000a25257220 */ /* 0x080fe20000400000 */
[----:B------:R-:W-:Y:S01]  /*42f0*/  PRMT R17, R18, 0x7604, R17 ;  /* 0x0000760412117816 */ /* 0x000fe20000000011 */
[-C--:B------:R-:W-:Y:S01]  /*4300*/  FMUL R40, R40, R10.reuse ;  /* 0x0000000a28287220 */ /* 0x080fe20000400000 */
[----:B------:R-:W-:Y:S01]  /*4310*/  LOP3.LUT R152, R152, 0xff, RZ, 0xc0, !PT ;  /* 0x000000ff98987812 */ /* 0x000fe200078ec0ff */
[-C--:B------:R-:W-:Y:S01]  /*4320*/  FMUL R41, R41, R10.reuse ;  /* 0x0000000a29297220 */ /* 0x080fe20000400000 */
[----:B------:R-:W-:Y:S01]  /*4330*/  LOP3.LUT R157, R157, 0xffff, RZ, 0xc0, !PT ;  /* 0x0000ffff9d9d7812 */ /* 0x000fe200078ec0ff */
[-C--:B------:R-:W-:Y:S01]  /*4340*/  FMUL R44, R44, R10.reuse ;  /* 0x0000000a2c2c7220 */ /* 0x080fe20000400000 */
[----:B------:R-:W-:Y:S01]  /*4350*/  LOP3.LUT R161, R161, 0xffff, RZ, 0xc0, !PT ;  /* 0x0000ffffa1a17812 */ /* 0x000fe200078ec0ff */
[-C--:B------:R-:W-:Y:S01]  /*4360*/  FMUL R45, R45, R10.reuse ;  /* 0x0000000a2d2d7220 */ /* 0x080fe20000400000 */
[----:B------:R-:W-:Y:S01]  /*4370*/  LOP3.LUT R15, R172, 0xff0000, R15, 0xf8, !PT ;  /* 0x00ff0000ac0f7812 */ /* 0x000fe200078ef80f */
[-C--:B------:R-:W-:Y:S01]  /*4380*/  FMUL R48, R48, R10.reuse ;  /* 0x0000000a30307220 */ /* 0x080fe20000400000 */
[----:B------:R-:W-:Y:S01]  /*4390*/  SHF.L.U32 R162, R162, 0x10, RZ ;  /* 0x00000010a2a27819 */ /* 0x000fe200000006ff */
[-C--:B------:R-:W-:Y:S01]  /*43a0*/  FMUL R49, R49, R10.reuse ;  /* 0x0000000a31317220 */ /* 0x080fe20000400000 */
[----:B------:R-:W-:Y:S01]  /*43b0*/  F2FP.SATFINITE.E4M3.F32.PACK_AB_MERGE_C R171, RZ, R171, RZ ;  /* 0x000000abffab723e */ /* 0x000fe200048070ff */
[-C--:B------:R-:W-:Y:S01]  /*43c0*/  FMUL R52, R52, R10.reuse ;  /* 0x0000000a34347220 */ /* 0x080fe20000400000 */
[----:B------:R-:W-:Y:S01]  /*43d0*/  F2FP.SATFINITE.E4M3.F32.PACK_AB_MERGE_C R173, RZ, R173, RZ ;  /* 0x000000adffad723e */ /* 0x000fe200048070ff */
[-C--:B------:R-:W-:Y:S01]  /*43e0*/  FMUL R53, R53, R10.reuse ;  /* 0x0000000a35357220 */ /* 0x080fe20000400000 */
[----:B------:R-:W-:Y:S01]  /*43f0*/  LOP3.LUT R160, R160, 0xffff, RZ, 0xc0, !PT ;  /* 0x0000ffffa0a07812 */ /* 0x000fe200078ec0ff */
[-C--:B------:R-:W-:Y:S01]  /*4400*/  FMUL R56, R56, R10.reuse ;  /* 0x0000000a38387220 */ /* 0x080fe20000400000 */
[----:B------:R-:W-:Y:S01]  /*4410*/  F2FP.SATFINITE.E4M3.F32.PACK_AB_MERGE_C R167, RZ, R167, RZ ;  /* 0x000000a7ffa7723e */ /* 0x000fe200048070ff */
[----:B------:R-:W-:Y:S01]  /*4420*/  FMUL R57, R57, R10 ;  /* 0x0000000a39397220 */ /* 0x000fe20000400000 */
[----:B------:R-:W-:Y:S01]  /*4430*/  F2FP.SATFINITE.E4M3.F32.PACK_AB_MERGE_C R14, RZ, R14, RZ ;  /* 0x0000000eff0e723e */ /* 0x000fe200048070ff */
[-C--:B------:R-:W-:Y:S01]  /*4440*/  FMUL R60, R60, R10.reuse ;  /* 0x0000000a3c3c7220 */ /* 0x080fe20000400000 */
[----:B------:R-:W-:Y:S01]  /*4450*/  LOP3.LUT R166, R166, 0xffff, RZ, 0xc0, !PT ;  /* 0x0000ffffa6a67812 */ /* 0x000fe200078ec0ff */
[-C--:B------:R-:W-:Y:S01]  /*4460*/  FMUL R61, R61, R10.reuse ;  /* 0x0000000a3d3d7220 */ /* 0x080fe20000400000 */
[----:B------:R-:W-:Y:S01]  /*4470*/  PRMT R22, R153, 0x7604, R22 ;  /* 0x0000760499167816 */ /* 0x000fe20000000016 */
[-C--:B------:R-:W-:Y:S01]  /*4480*/  FMUL R64, R64, R10.reuse ;  /* 0x0000000a40407220 */ /* 0x080fe20000400000 */
[----:B------:R-:W-:Y:S01]  /*4490*/  LOP3.LUT R11, R12, R11, RZ, 0xfc, !PT ;  /* 0x0000000b0c0b7212 */ /* 0x000fe200078efcff */
[-C--:B------:R-:W-:Y:S01]  /*44a0*/  FMUL R65, R65, R10.reuse ;  /* 0x0000000a41417220 */ /* 0x080fe20000400000 */
[----:B------:R-:W-:Y:S01]  /*44b0*/  LOP3.LUT R19, R19, 0xff0000, R164, 0xf8, !PT ;  /* 0x00ff000013137812 */ /* 0x000fe200078ef8a4 */
[-C--:B------:R-:W-:Y:S01]  /*44c0*/  FMUL R68, R68, R10.reuse ;  /* 0x0000000a44447220 */ /* 0x080fe20000400000 */
[----:B------:R-:W-:Y:S01]  /*44d0*/  LOP3.LUT R21, R21, 0xff0000, R168, 0xf8, !PT ;  /* 0x00ff000015157812 */ /* 0x000fe200078ef8a8 */
[-C--:B------:R-:W-:Y:S01]  /*44e0*/  FMUL R69, R69, R10.reuse ;  /* 0x0000000a45457220 */ /* 0x080fe20000400000 */
[----:B------:R-:W-:Y:S01]  /*44f0*/  SHF.L.U32 R18, R163, 0x18, RZ ;  /* 0x00000018a3127819 */ /* 0x000fe200000006ff */
[-C--:B------:R-:W-:Y:S01]  /*4500*/  FMUL R72, R72, R10.reuse ;  /* 0x0000000a48487220 */ /* 0x080fe20000400000 */
[----:B------:R-:W-:Y:S01]  /*4510*/  SHF.L.U32 R12, R165, 0x18, RZ ;  /* 0x00000018a50c7819 */ /* 0x000fe200000006ff */
[-C--:B------:R-:W-:Y:S01]  /*4520*/  FMUL R73, R73, R10.reuse ;  /* 0x0000000a49497220 */ /* 0x080fe20000400000 */
[----:B------:R-:W-:Y:S01]  /*4530*/  PRMT R152, R157, 0x7604, R152 ;  /* 0x000076049d987816 */ /* 0x000fe20000000098 */
[-C--:B------:R-:W-:Y:S01]  /*4540*/  FMUL R76, R76, R10.reuse ;  /* 0x0000000a4c4c7220 */ /* 0x080fe20000400000 */
[----:B------:R-:W-:Y:S01]  /*4550*/  PRMT R156, R161, 0x7604, R156 ;  /* 0x00007604a19c7816 */ /* 0x000fe2000000009c */
[-C--:B------:R-:W-:Y:S01]  /*4560*/  FMUL R77, R77, R10.reuse ;  /* 0x0000000a4d4d7220 */ /* 0x080fe20000400000 */
[----:B------:R-:W-:Y:S01]  /*4570*/  LOP3.LUT R17, R17, 0xff0000, R162, 0xf8, !PT ;  /* 0x00ff000011117812 */ /* 0x000fe200078ef8a2 */
[-C--:B------:R-:W-:Y:S01]  /*4580*/  FMUL R80, R80, R10.reuse ;  /* 0x0000000a50507220 */ /* 0x080fe20000400000 */
[----:B------:R-:W-:Y:S01]  /*4590*/  SHF.L.U32 R171, R171, 0x10, RZ ;  /* 0x00000010abab7819 */ /* 0x000fe200000006ff */
[-C--:B------:R-:W-:Y:S01]  /*45a0*/  FMUL R81, R81, R10.reuse ;  /* 0x0000000a51517220 */ /* 0x080fe20000400000 */
[----:B------:R-:W-:Y:S01]  /*45b0*/  SHF.L.U32 R173, R173, 0x10, RZ ;  /* 0x00000010adad7819 */ /* 0x000fe200000006ff */
[-C--:B------:R-:W-:Y:S01]  /*45c0*/  FMUL R84, R84, R10.reuse ;  /* 0x0000000a54547220 */ /* 0x080fe20000400000 */
[----:B------:R-:W-:Y:S01]  /*45d0*/  SHF.L.U32 R160, R160, 0x18, RZ ;  /* 0x00000018a0a07819 */ /* 0x000fe200000006ff */
[----:B------:R-:W-:Y:S01]  /*45e0*/  FMUL R85, R85, R10 ;  /* 0x0000000a55557220 */ /* 0x000fe20000400000 */
[----:B------:R-:W-:Y:S01]  /*45f0*/  LOP3.LUT R16, R15, R16, RZ, 0xfc, !PT ;  /* 0x000000100f107212 */ /* 0x000fe200078efcff */
[----:B------:R-:W-:Y:S01]  /*4600*/  IMAD.SHL.U32 R15, R166, 0x1000000, RZ ;  /* 0x01000000a60f7824 */ /* 0x000fe200078e00ff */
[----:B------:R-:W-:Y:S01]  /*4610*/  LOP3.LUT R167, R167, 0xffff, RZ, 0xc0, !PT ;  /* 0x0000ffffa7a77812 */ /* 0x000fe200078ec0ff */
[-C--:B------:R-:W-:Y:S01]  /*4620*/  FMUL R88, R88, R10.reuse ;  /* 0x0000000a58587220 */ /* 0x080fe20000400000 */
[----:B------:R-:W-:Y:S01]  /*4630*/  LOP3.LUT R14, R14, 0xffff, RZ, 0xc0, !PT ;  /* 0x0000ffff0e0e7812 */ /* 0x000fe200078ec0ff */
[-C--:B------:R-:W-:Y:S01]  /*4640*/  FMUL R89, R89, R10.reuse ;  /* 0x0000000a59597220 */ /* 0x080fe20000400000 */
[----:B------:R-:W-:Y:S01]  /*4650*/  LOP3.LUT R22, R22, 0xff0000, R169, 0xf8, !PT ;  /* 0x00ff000016167812 */ /* 0x000fe200078ef8a9 */
[----:B------:R-:W-:Y:S01]  /*4660*/  FMUL R92, R92, R10 ;  /* 0x0000000a5c5c7220 */ /* 0x000fe20000400000 */
[----:B------:R-:W-:Y:S01]  /*4670*/  LOP3.LUT R18, R19, R18, RZ, 0xfc, !PT ;  /* 0x0000001213127212 */ /* 0x000fe200078efcff */
[----:B------:R-:W-:Y:S01]  /*4680*/  FMUL R93, R93, R10 ;  /* 0x0000000a5d5d7220 */ /* 0x000fe20000400000 */
[----:B------:R-:W-:Y:S01]  /*4690*/  LOP3.LUT R12, R21, R12, RZ, 0xfc, !PT ;  /* 0x0000000c150c7212 */ /* 0x000fe200078efcff */
[-C--:B------:R-:W-:Y:S01]  /*46a0*/  FMUL R96, R96, R10.reuse ;  /* 0x0000000a60607220 */ /* 0x080fe20000400000 */
[----:B------:R-:W-:Y:S01]  /*46b0*/  FSETP.GEU.AND P3, PT, R180, -126, PT ;  /* 0xc2fc0000b400780b */ /* 0x000fe20003f6e000 */
[-C--:B------:R-:W-:Y:S01]  /*46c0*/  FMUL R97, R97, R10.reuse ;  /* 0x0000000a61617220 */ /* 0x080fe20000400000 */
[----:B------:R-:W-:Y:S01]  /*46d0*/  LOP3.LUT R152, R152, 0xff0000, R171, 0xf8, !PT ;  /* 0x00ff000098987812 */ /* 0x000fe200078ef8ab */
[-C--:B------:R-:W-:Y:S01]  /*46e0*/  FMUL R100, R100, R10.reuse ;  /* 0x0000000a64647220 */ /* 0x080fe20000400000 */
[----:B------:R-:W-:Y:S01]  /*46f0*/  LOP3.LUT R156, R156, 0xff0000, R173, 0xf8, !PT ;  /* 0x00ff00009c9c7812 */ /* 0x000fe200078ef8ad */
[----:B------:R-:W-:Y:S01]  /*4700*/  FMUL R101, R101, R10 ;  /* 0x0000000a65657220 */ /* 0x000fe20000400000 */
[----:B------:R-:W-:Y:S01]  /*4710*/  LOP3.LUT R17, R17, R160, RZ, 0xfc, !PT ;  /* 0x000000a011117212 */ /* 0x000fe200078efcff */
[-C--:B------:R-:W-:Y:S01]  /*4720*/  FMUL R104, R104, R10.reuse ;  /* 0x0000000a68687220 */ /* 0x080fe20000400000 */
[----:B------:R-:W-:Y:S01]  /*4730*/  SHF.L.U32 R167, R167, 0x18, RZ ;  /* 0x00000018a7a77819 */ /* 0x000fe200000006ff */
[-C--:B------:R-:W-:Y:S01]  /*4740*/  FMUL R105, R105, R10.reuse ;  /* 0x0000000a69697220 */ /* 0x080fe20000400000 */
[----:B------:R-:W-:Y:S01]  /*4750*/  SHF.L.U32 R19, R14, 0x18, RZ ;  /* 0x000000180e137819 */ /* 0x000fe200000006ff */
[-C--:B------:R-:W-:Y:S01]  /*4760*/  FMUL R108, R108, R10.reuse ;  /* 0x0000000a6c6c7220 */ /* 0x080fe20000400000 */
[----:B------:R-:W-:Y:S01]  /*4770*/  MOV R21, 0x3021 ;  /* 0x0000302100157802 */ /* 0x000fe20000000f00 */
[----:B------:R-:W-:Y:S01]  /*4780*/  @!P3 FMUL R180, R180, 0.5 ;  /* 0x3f000000b4b4b820 */ /* 0x000fe20000400000 */
[----:B------:R-:W-:Y:S01]  /*4790*/  LOP3.LUT R15, R22, R15, RZ, 0xfc, !PT ;  /* 0x0000000f160f7212 */ /* 0x000fe200078efcff */
[----:B------:R-:W-:Y:S01]  /*47a0*/  FMUL R109, R109, R10 ;  /* 0x0000000a6d6d7220 */ /* 0x000fe20000400000 */
[----:B------:R-:W-:Y:S01]  /*47b0*/  SEL R14, R16, R11, P6 ;  /* 0x0000000b100e7207 */ /* 0x000fe20003000000 */
[----:B------:R-:W1:Y:S01]  /*47c0*/  MUFU.EX2 R13, R180 ;  /* 0x000000b4000d7308 */ /* 0x000e620000000800 */
[----:B------:R-:W-:Y:S01]  /*47d0*/  SEL R11, R11, R16, P6 ;  /* 0x000000100b0b7207 */ /* 0x000fe20003000000 */
[-C--:B------:R-:W-:Y:S01]  /*47e0*/  FMUL R112, R112, R10.reuse ;  /* 0x0000000a70707220 */ /* 0x080fe20000400000 */
[----:B------:R-:W-:Y:S01]  /*47f0*/  LOP3.LUT R152, R152, R167, RZ, 0xfc, !PT ;  /* 0x000000a798987212 */ /* 0x000fe200078efcff */
[-C--:B------:R-:W-:Y:S01]  /*4800*/  FMUL R113, R113, R10.reuse ;  /* 0x0000000a71717220 */ /* 0x080fe20000400000 */
[----:B------:R-:W-:Y:S01]  /*4810*/  LOP3.LUT R19, R156, R19, RZ, 0xfc, !PT ;  /* 0x000000139c137212 */ /* 0x000fe200078efcff */
[----:B------:R-:W-:Y:S01]  /*4820*/  FMUL R116, R116, R10 ;  /* 0x0000000a74747220 */ /* 0x000fe20000400000 */
[----:B------:R-:W-:Y:S01]  /*4830*/  SHF.R.U32.HI R21, RZ, R0, R21 ;  /* 0x00000000ff157219 */ /* 0x000fe20000011615 */
[-C--:B------:R-:W-:Y:S01]  /*4840*/  FMUL R117, R117, R10.reuse ;  /* 0x0000000a75757220 */ /* 0x080fe20000400000 */
[----:B------:R-:W-:Y:S01]  /*4850*/  SEL R16, R18, R17, P6 ;  /* 0x0000001112107207 */ /* 0x000fe20003000000 */
[----:B------:R-:W-:Y:S01]  /*4860*/  FMUL R120, R120, R10 ;  /* 0x0000000a78787220 */ /* 0x000fe20000400000 */
[----:B------:R-:W-:Y:S01]  /*4870*/  SHF.R.U32.HI R20, RZ, R0, R23 ;  /* 0x00000000ff147219 */ /* 0x000fe20000011617 */
[----:B------:R-:W-:Y:S01]  /*4880*/  FMUL R121, R121, R10 ;  /* 0x0000000a79797220 */ /* 0x000fe20000400000 */
[----:B------:R-:W-:Y:S01]  /*4890*/  SEL R17, R17, R18, P6 ;  /* 0x0000001211117207 */ /* 0x000fe20003000000 */
[----:B------:R-:W-:Y:S01]  /*48a0*/  FMUL R124, R124, R10 ;  /* 0x0000000a7c7c7220 */ /* 0x000fe20000400000 */
[----:B------:R-:W-:Y:S01]  /*48b0*/  SEL R18, R15, R12, P6 ;  /* 0x0000000c0f127207 */ /* 0x000fe20003000000 */
[-C--:B------:R-:W-:Y:S01]  /*48c0*/  FMUL R125, R125, R10.reuse ;  /* 0x0000000a7d7d7220 */ /* 0x080fe20000400000 */
[----:B------:R-:W-:Y:S01]  /*48d0*/  SEL R12, R12, R15, P6 ;  /* 0x0000000f0c0c7207 */ /* 0x000fe20003000000 */
[----:B-1----:R-:W-:Y:S01]  /*48e0*/  @!P3 FMUL R13, R13, R13 ;  /* 0x0000000d0d0db220 */ /* 0x002fe20000400000 */
[----:B------:R-:W-:Y:S01]  /*48f0*/  LOP3.LUT R23, R21, 0xf, RZ, 0xc0, !PT ;  /* 0x0000000f15177812 */ /* 0x000fe200078ec0ff */
[----:B------:R-:W-:Y:S01]  /*4900*/  FMUL R128, R128, R10 ;  /* 0x0000000a80807220 */ /* 0x000fe20000400000 */
[----:B------:R-:W-:Y:S01]  /*4910*/  SEL R15, R19, R152, P6 ;  /* 0x00000098130f7207 */ /* 0x000fe20003000000 */
[----:B------:R-:W-:Y:S01]  /*4920*/  FFMA R8, R13, R8, R174 ;  /* 0x000000080d087223 */ /* 0x000fe200000000ae */
[----:B------:R-:W-:Y:S01]  /*4930*/  LOP3.LUT R22, R20, 0xf, RZ, 0xc0, !PT ;  /* 0x0000000f14167812 */ /* 0x000fe200078ec0ff */
[----:B------:R-:W-:Y:S01]  /*4940*/  SHFL.IDX PT, R18, R18, R23, 0x1c1f ;  /* 0x001c1f1712127589 */ /* 0x000fe200000e0000 */
[----:B------:R-:W-:Y:S01]  /*4950*/  SEL R19, R152, R19, P6 ;  /* 0x0000001398137207 */ /* 0x000fe20003000000 */
[-C--:B------:R-:W-:Y:S01]  /*4960*/  FMUL R129, R129, R10.reuse ;  /* 0x0000000a81817220 */ /* 0x080fe20000400000 */
[----:B------:R-:W-:Y:S01]  /*4970*/  SHF.L.U32 R21, R9, 0x1f, RZ ;  /* 0x0000001f09157819 */ /* 0x000fe200000006ff */
[----:B------:R-:W1:Y:S01]  /*4980*/  SHFL.IDX PT, R157, R12, R22, 0x1c1f ;  /* 0x001c1f160c9d7589 */ /* 0x000e6200000e0000 */
[-C--:B------:R-:W-:Y:S01]  /*4990*/  FMUL R132, R132, R10.reuse ;  /* 0x0000000a84847220 */ /* 0x080fe20000400000 */
[-C--:B------:R-:W-:Y:S01]  /*49a0*/  FMUL R133, R133, R10.reuse ;  /* 0x0000000a85857220 */ /* 0x080fe20000400000 */
[----:B------:R2:W3:Y:S01]  /*49b0*/  SYNCS.PHASECHK.TRANS64.TRYWAIT P2, [UR5+0x1c000], R21 ;  /* 0x01c00015ff0075a7 */ /* 0x0004e20008040145 */
[----:B------:R-:W-:Y:S01]  /*49c0*/  SHFL.IDX PT, R14, R14, R23, 0x1c1f ;  /* 0x001c1f170e0e7589 */ /* 0x000fe200000e0000 */
[-C--:B------:R-:W-:Y:S01]  /*49d0*/  FMUL R136, R136, R10.reuse ;  /* 0x0000000a88887220 */ /* 0x080fe20000400000 */
[-C--:B------:R-:W-:Y:S01]  /*49e0*/  FMUL R137, R137, R10.reuse ;  /* 0x0000000a89897220 */ /* 0x080fe20000400000 */
[-C--:B------:R-:W-:Y:S01]  /*49f0*/  FMUL R140, R140, R10.reuse ;  /* 0x0000000a8c8c7220 */ /* 0x080fe20000400000 */
[----:B------:R-:W-:Y:S01]  /*4a00*/  SHFL.IDX PT, R16, R16, R23, 0x1c1f ;  /* 0x001c1f1710107589 */ /* 0x000fe200000e0000 */
[-C--:B------:R-:W-:Y:S01]  /*4a10*/  FMUL R141, R141, R10.reuse ;  /* 0x0000000a8d8d7220 */ /* 0x080fe20000400000 */
[-C--:B------:R-:W-:Y:S01]  /*4a20*/  FMUL R144, R144, R10.reuse ;  /* 0x0000000a90907220 */ /* 0x080fe20000400000 */
[-C--:B------:R-:W-:Y:S01]  /*4a30*/  FMUL R145, R145, R10.reuse ;  /* 0x0000000a91917220 */ /* 0x080fe20000400000 */
[----:B------:R-:W-:Y:S01]  /*4a40*/  SHFL.IDX PT, R15, R15, R23, 0x1c1f ;  /* 0x001c1f170f0f7589 */ /* 0x000fe200000e0000 */
[-C--:B------:R-:W-:Y:S01]  /*4a50*/  FMUL R148, R148, R10.reuse ;  /* 0x0000000a94947220 */ /* 0x080fe20000400000 */
[----:B------:R-:W-:Y:S01]  /*4a60*/  FMUL R149, R149, R10 ;  /* 0x0000000a95957220 */ /* 0x000fe20000400000 */
[-C--:B------:R-:W-:Y:S01]  /*4a70*/  FMUL R26, R26, R13.reuse ;  /* 0x0000000d1a1a7220 */ /* 0x080fe20000400000 */
[----:B------:R-:W4:Y:S01]  /*4a80*/  SHFL.IDX PT, R11, R11, R22, 0x1c1f ;  /* 0x001c1f160b0b7589 */ /* 0x000f2200000e0000 */
[-C--:B------:R-:W-:Y:S01]  /*4a90*/  FMUL R27, R27, R13.reuse ;  /* 0x0000000d1b1b7220 */ /* 0x080fe20000400000 */
[-C--:B------:R-:W-:Y:S01]  /*4aa0*/  FMUL R30, R30, R13.reuse ;  /* 0x0000000d1e1e7220 */ /* 0x080fe20000400000 */
[-C--:B------:R-:W-:Y:S01]  /*4ab0*/  FMUL R31, R31, R13.reuse ;  /* 0x0000000d1f1f7220 */ /* 0x080fe20000400000 */
[----:B------:R-:W5:Y:S01]  /*4ac0*/  SHFL.IDX PT, R17, R17, R22, 0x1c1f ;  /* 0x001c1f1611117589 */ /* 0x000f6200000e0000 */
[-C--:B------:R-:W-:Y:S01]  /*4ad0*/  FMUL R34, R34, R13.reuse ;  /* 0x0000000d22227220 */ /* 0x080fe20000400000 */
[-C--:B------:R-:W-:Y:S01]  /*4ae0*/  FMUL R35, R35, R13.reuse ;  /* 0x0000000d23237220 */ /* 0x080fe20000400000 */
[----:B------:R-:W-:Y:S01]  /*4af0*/  FMUL R38, R38, R13 ;  /* 0x0000000d26267220 */ /* 0x000fe20000400000 */
[----:B------:R-:W2:Y:S01]  /*4b00*/  SHFL.IDX PT, R20, R19, R22, 0x1c1f ;  /* 0x001c1f1613147589 */ /* 0x000ea200000e0000 */
[----:B-1----:R-:W-:Y:S01]  /*4b10*/  PRMT R156, R18, R3, R157 ;  /* 0x00000003129c7216 */ /* 0x002fe2000000009d */
[-C--:B------:R-:W-:Y:S01]  /*4b20*/  FMUL R39, R39, R13.reuse ;  /* 0x0000000d27277220 */ /* 0x080fe20000400000 */
        /* <DEDUP_REMOVED lines=55> */
[----:B------:R-:W-:Y:S01]  /*4ea0*/  FMUL R151, R151, R13 ;  /* 0x0000000d97977220 */ /* 0x000fe20000400000 */
[----:B----4-:R-:W-:-:S02]  /*4eb0*/  PRMT R152, R14, R3, R11 ;  /* 0x000000030e987216 */ /* 0x010fc4000000000b */
[-C--:B------:R-:W-:Y:S02]  /*4ec0*/  PRMT R153, R14, R6.reuse, R11 ;  /* 0x000000060e997216 */ /* 0x080fe4000000000b */
[CCC-:B-----5:R-:W-:Y:S02]  /*4ed0*/  PRMT R154, R16.reuse, R3.reuse, R17.reuse ;  /* 0x00000003109a7216 */ /* 0x1e0fe40000000011 */
[-C--:B------:R-:W-:Y:S02]  /*4ee0*/  PRMT R155, R16, R6.reuse, R17 ;  /* 0x00000006109b7216 */ /* 0x080fe40000000011 */
[-C--:B------:R-:W-:Y:S02]  /*4ef0*/  PRMT R157, R18, R6.reuse, R157 ;  /* 0x00000006129d7216 */ /* 0x080fe4000000009d */
[C-C-:B--2---:R-:W-:Y:S02]  /*4f00*/  PRMT R158, R15.reuse, R3, R20.reuse ;  /* 0x000000030f9e7216 */ /* 0x144fe40000000014 */
[----:B------:R-:W-:Y:S01]  /*4f10*/  PRMT R159, R15, R6, R20 ;  /* 0x000000060f9f7216 */ /* 0x000fe20000000014 */
[----:B---3--:R-:W-:Y:S06]  /*4f20*/  @!P0 BRA `(.L_x_27) ;  /* 0x0000000000048947 */ /* 0x008fec0003800000 */
[----:B------:R-:W-:Y:S01]  /*4f30*/  BPT.TRAP 0x1 ;  /* 0x000000040000795c */ /* 0x000fe20000300000 */
.L_x_27:
[----:B------:R-:W-:Y:S05]  /*4f40*/  @P2 BRA `(.L_x_28) ;  /* 0x0000000000082947 */ /* 0x000fea0003800000 */
[----:B------:R-:W1:Y:S02]  /*4f50*/  SYNCS.PHASECHK.TRANS64.TRYWAIT P2, [UR5+0x1c000], R21 ;  /* 0x01c00015ff0075a7 */ /* 0x000e640008040145 */
[----:B-1----:R-:W-:Y:S05]  /*4f60*/  @!P2 BRA `(.L_x_29) ;  /* 0x000000400004a947 */ /* 0x002fea0003800000 */
.L_x_28:
[----:B------:R-:W-:Y:S01]  /*4f70*/  ULEA UR10, UR11, UR6, 0xa ;  /* 0x000000060b0a7291 */ /* 0x000fe2000f8e503f */
[----:B------:R-:W-:Y:S01]  /*4f80*/  WARPGROUP.ARRIVE ;  /* 0x00000000000079c5 */ /* 0x000fe20000000000 */
[----:B------:R-:W-:-:S05]  /*4f90*/  UMOV UR15, 0x80000020 ;  /* 0x80000020000f7882 */ /* 0x000fca0000000000 */
[----:B------:R-:W-:Y:S01]  /*4fa0*/  UMOV UR14, UR10 ;  /* 0x0000000a000e7c82 */ /* 0x000fe20008000000 */
[----:B------:R-:W-:Y:S01]  /*4fb0*/  UIADD3 UR10, UR10, 0x2, URZ ;  /* 0x000000020a0a7890 */ /* 0x000fe2000fffe03f */
[----:B------:R-:W-:Y:S01]  /*4fc0*/  QGMMA.64x256x32.F32.E4M3.E4M3 R24, R152, gdesc[UR12], R24, gsb0 ;  /* 0x03e0000c98187df3 */ /* 0x000fe20008000818 */
[----:B------:R-:W-:-:S05]  /*4fd0*/  UMOV UR15, 0x80000020 ;  /* 0x80000020000f7882 */ /* 0x000fca0000000000 */
[----:B------:R-:W-:Y:S01]  /*4fe0*/  UMOV UR14, UR10 ;  /* 0x0000000a000e7c82 */ /* 0x000fe20008000000 */
[----:B------:R-:W-:Y:S02]  /*4ff0*/  WARPGROUP.DEPBAR.LE gsb0, 0x0 ;  /* 0x00008000000079c5 */ /* 0x000fe40000010000 */
[----:B------:R-:W-:-:S15]  /*5000*/  WARPGROUP.ARRIVE ;  /* 0x00000000000079c5 */ /* 0x000fde0000000000 */
[----:B------:R-:W-:-:S04]  /*5010*/  NOP ;  /* 0x0000000000007918 */ /* 0x000fc80000000000 */
[----:B------:R-:W-:Y:S03]  /*5020*/  QGMMA.64x256x32.F32.E4M3.E4M3 R24, R156, gdesc[UR12], R24, gsb0 ;  /* 0x03e0000c9c187df3 */ /* 0x000fe60008000818 */
[----:B------:R-:W-:Y:S02]  /*5030*/  WARPGROUP.DEPBAR.LE gsb0, 0x0 ;  /* 0x00008000000079c5 */ /* 0x000fe40000010000 */
[----:B------:R-:W-:Y:S05]  /*5040*/  @!P0 BRA `(.L_x_30) ;  /* 0x0000000000048947 */ /* 0x000fea0003800000 */
[----:B------:R-:W-:Y:S01]  /*5050*/  BPT.TRAP 0x1 ;  /* 0x000000040000795c */ /* 0x000fe20000300000 */
.L_x_30:
[----:B------:R-:W-:-:S04]  /*5060*/  ULEA UR5, UR4, UR37, 0x3 ;  /* 0x0000002504057291 */ /* 0x000fc8000f8e183f */
[----:B------:R-:W-:-:S04]  /*5070*/  UIADD3 UR5, UR5, 0x1c028, URZ ;  /* 0x0001c02805057890 */ /* 0x000fc8000fffe03f */
[----:B------:R-:W-:-:S09]  /*5080*/  UPRMT UR5, URZ, 0x654, UR5 ;  /* 0x000006543f057896 */ /* 0x000fd20008000005 */
[----:B------:R-:W-:Y:S01]  /*5090*/  SYNCS.ARRIVE.TRANS64.RED.A1T0 RZ, [UR5], RZ ;  /* 0x000000ffffff79a7 */ /* 0x000fe20008100405 */
[----:B------:R-:W-:Y:S05]  /*50a0*/  @P1 BRA `(.L_x_31) ;  /* 0x0000000000041947 */ /* 0x000fea0003800000 */
[----:B------:R-:W-:Y:S01]  /*50b0*/  BPT.TRAP 0x1 ;  /* 0x000000040000795c */ /* 0x000fe20000300000 */
.L_x_31:
[----:B------:R-:W-:-:S04]  /*50c0*/  UIADD3 UR4, UR4, 0x1, URZ ;  /* 0x0000000104047890 */ /* 0x000fc8000fffe03f */
[----:B------:R-:W-:-:S04]  /*50d0*/  UISETP.NE.AND UP0, UPT, UR4, 0x5, UPT ;  /* 0x000000050400788c */ /* 0x000fc8000bf05270 */
[----:B------:R-:W-:Y:S01]  /*50e0*/  USEL UR5, UR4, URZ, UP0 ;  /* 0x0000003f04057287 */ /* 0x000fe20008000000 */
[----:B------:R-:W-:Y:S11]  /*50f0*/  @!P0 BRA `(.L_x_32) ;  /* 0x0000000000048947 */ /* 0x000ff60003800000 */
[----:B------:R-:W-:Y:S01]  /*5100*/  BPT.TRAP 0x1 ;  /* 0x000000040000795c */ /* 0x000fe20000300000 */
.L_x_32:
[----:B------:R-:W-:-:S04]  /*5110*/  ULEA UR4, UR5, UR37, 0x3 ;  /* 0x0000002505047291 */ /* 0x000fc8000f8e183f */
[----:B------:R-:W-:-:S04]  /*5120*/  UIADD3 UR4, UR4, 0x1c028, URZ ;  /* 0x0001c02804047890 */ /* 0x000fc8000fffe03f */
[----:B------:R-:W-:-:S09]  /*5130*/  UPRMT UR4, URZ, 0x654, UR4 ;  /* 0x000006543f047896 */ /* 0x000fd20008000004 */
[----:B------:R-:W-:Y:S01]  /*5140*/  SYNCS.ARRIVE.TRANS64.RED.A1T0 RZ, [UR4], RZ ;  /* 0x000000ffffff79a7 */ /* 0x000fe20008100404 */
[----:B------:R-:W-:Y:S05]  /*5150*/  @P1 BRA `(.L_x_33) ;  /* 0x0000000000041947 */ /* 0x000fea0003800000 */
[----:B------:R-:W-:Y:S01]  /*5160*/  BPT.TRAP 0x1 ;  /* 0x000000040000795c */ /* 0x000fe20000300000 */
.L_x_33:
[----:B------:R-:W-:Y:S01]  /*5170*/  UIADD3 UR4, UR5, 0x1, URZ ;  /* 0x0000000105047890 */ /* 0x000fe2000fffe03f */
[C---:B------:R-:W-:Y:S01]  /*5180*/  ISETP.GT.AND P2, PT, R2.reuse, 0x2, PT ;  /* 0x000000020200780c */ /* 0x040fe20003f44270 */
[----:B------:R-:W-:Y:S01]  /*5190*/  UIADD3 UR5, UR11, 0x1, URZ ;  /* 0x000000010b057890 */ /* 0x000fe2000fffe03f */
[----:B------:R-:W-:Y:S01]  /*51a0*/  IADD3 R2, R2, -0x1, RZ ;  /* 0xffffffff02027810 */ /* 0x000fe20007ffe0ff */
[----:B------:R-:W-:Y:S01]  /*51b0*/  UISETP.NE.AND UP0, UPT, UR4, 0x5, UPT ;  /* 0x000000050400788c */ /* 0x000fe2000bf05270 */
[----:B------:R-:W-:Y:S01]  /*51c0*/  MOV R13, R5 ;  /* 0x00000005000d7202 */ /* 0x000fe20000000f00 */
[----:B------:R-:W-:Y:S01]  /*51d0*/  UISETP.NE.AND UP2, UPT, UR5, 0x5, UPT ;  /* 0x000000050500788c */ /* 0x000fe2000bf45270 */
[----:B------:R-:W-:Y:S01]  /*51e0*/  MOV R11, R4 ;  /* 0x00000004000b7202 */ /* 0x000fe20000000f00 */
[----:B------:R-:W-:Y:S02]  /*51f0*/  USEL UR4, UR4, URZ, UP0 ;  /* 0x0000003f04047287 */ /* 0x000fe40008000000 */
[----:B------:R-:W-:-:S02]  /*5200*/  USEL UR10, URZ, 0x1, UP2 ;  /* 0x000000013f0a7887 */ /* 0x000fc40009000000 */
[----:B------:R-:W-:-:S04]  /*5210*/  USEL UR5, UR5, URZ, UP2 ;  /* 0x0000003f05057287 */ /* 0x000fc80009000000 */
[----:B------:R-:W-:Y:S01]  /*5220*/  LOP3.LUT R9, R9, UR10, RZ, 0x3c, !PT ;  /* 0x0000000a09097c12 */ /* 0x000fe2000f8e3cff */
[----:B------:R-:W-:Y:S07]  /*5230*/  @P2 BRA `(.L_x_34) ;  /* 0xffffffd800742947 */ /* 0x000fee000383ffff */
.L_x_23:
[----:B------:R-:W2:Y:S01]  /*5240*/  SHFL.BFLY PT, R0, R7, 0x1, 0x1f ;  /* 0x0c201f0007007f89 */ /* 0x000ea200000e0000 */
[----:B------:R-:W-:Y:S01]  /*5250*/  BSSY B0, `(.L_x_35) ;  /* 0x0000024000007945 */ /* 0x000fe20003800000 */
[----:B------:R-:W-:Y:S01]  /*5260*/  IMAD.MOV.U32 R6, RZ, RZ, 0x7f800000 ;  /* 0x7f800000ff067424 */ /* 0x000fe200078e00ff */
[----:B------:R-:W-:Y:S01]  /*5270*/  MOV R2, 0x3f800000 ;  /* 0x3f80000000027802 */ /* 0x000fe20000000f00 */
[----:B------:R-:W3:Y:S01]  /*5280*/  SHFL.BFLY PT, R3, R8, 0x1, 0x1f ;  /* 0x0c201f0008037f89 */ /* 0x000ee200000e0000 */
[----:B--2---:R-:W-:Y:S01]  /*5290*/  FADD R0, R0, R7 ;  /* 0x0000000700007221 */ /* 0x004fe20000000000 */
[----:B------:R-:W-:Y:S01]  /*52a0*/  MOV R7, 0x7f800000 ;  /* 0x7f80000000077802 */ /* 0x000fe20000000f00 */
[----:B---3--:R-:W-:-:S03]  /*52b0*/  FADD R16, R3, R8 ;  /* 0x0000000803107221 */ /* 0x008fc60000000000 */
[----:B------:R-:W2:Y:S04]  /*52c0*/  SHFL.BFLY PT, R9, R0, 0x2, 0x1f ;  /* 0x0c401f0000097f89 */ /* 0x000ea800000e0000 */
[----:B------:R-:W3:Y:S01]  /*52d0*/  SHFL.BFLY PT, R17, R16, 0x2, 0x1f ;  /* 0x0c401f0010117f89 */ /* 0x000ee200000e0000 */
[C---:B--2---:R-:W-:Y:S01]  /*52e0*/  FSETP.NE.AND P0, PT, R0.reuse, -R9, PT ;  /* 0x800000090000720b */ /* 0x044fe20003f05000 */
[----:B-1----:R-:W-:Y:S01]  /*52f0*/  FADD R10, R0, R9 ;  /* 0x00000009000a7221 */ /* 0x002fe20000000000 */
[----:B------:R-:W-:Y:S01]  /*5300*/  MOV R9, 0x3f800000 ;  /* 0x3f80000000097802 */ /* 0x000fe20000000f00 */
[----:B---3--:R-:W-:-:S10]  /*5310*/  FADD R8, R16, R17 ;  /* 0x0000001110087221 */ /* 0x008fd40000000000 */
[----:B------:R-:W-:Y:S05]  /*5320*/  @!P0 BRA `(.L_x_36) ;  /* 0x0000000000588947 */ /* 0x000fea0003800000 */
[----:B------:R-:W-:Y:S01]  /*5330*/  VIADD R0, R10, 0x1800000 ;  /* 0x018000000a007836 */ /* 0x000fe20000000000 */
[----:B------:R-:W-:Y:S04]  /*5340*/  BSSY B1, `(.L_x_37) ;  /* 0x000000d000017945 */ /* 0x000fe80003800000 */
[----:B------:R-:W-:-:S04]  /*5350*/  LOP3.LUT R0, R0, 0x7f800000, RZ, 0xc0, !PT ;  /* 0x7f80000000007812 */ /* 0x000fc800078ec0ff */
[----:B------:R-:W-:-:S13]  /*5360*/  ISETP.GT.U32.AND P0, PT, R0, 0x1ffffff, PT ;  /* 0x01ffffff0000780c */ /* 0x000fda0003f04070 */
[----:B------:R-:W-:Y:S05]  /*5370*/  @P0 BRA `(.L_x_38) ;  /* 0x0000000000140947 */ /* 0x000fea0003800000 */
[----:B------:R-:W-:Y:S02]  /*5380*/  MOV R2, R10 ;  /* 0x0000000a00027202 */ /* 0x000fe40000000f00 */
[----:B------:R-:W-:-:S07]  /*5390*/  MOV R15, 0x53b0 ;  /* 0x000053b0000f7802 */ /* 0x000fce0000000f00 */
[----:B------:R-:W-:Y:S05]  /*53a0*/  CALL.REL.NOINC `($__internal_0_$__cuda_sm20_rcp_rn_f32_slowpath) ;  /* 0x0000003c009c7944 */ /* 0x000fea0003c00000 */
[----:B------:R-:W-:Y:S01]  /*53b0*/  MOV R2, R0 ;  /* 0x0000000000027202 */ /* 0x000fe20000000f00 */
[----:B------:R-:W-:Y:S06]  /*53c0*/  BRA `(.L_x_39) ;  /* 0x0000000000107947 */ /* 0x000fec0003800000 */
.L_x_38:
[----:B------:R-:W1:Y:S02]  /*53d0*/  MUFU.RCP R3, R10 ;  /* 0x0000000a00037308 */ /* 0x000e640000001000 */
[----:B-1----:R-:W-:-:S04]  /*53e0*/  FFMA R0, R10, R3, -1 ;  /* 0xbf8000000a007423 */ /* 0x002fc80000000003 */
[----:B------:R-:W-:-:S04]  /*53f0*/  FADD.FTZ R0, -R0, -RZ ;  /* 0x800000ff00007221 */ /* 0x000fc80000010100 */
[----:B------:R-:W-:-:S07]  /*5400*/  FFMA R2, R3, R0, R3 ;  /* 0x0000000003027223 */ /* 0x000fce0000000003 */
.L_x_39:
[----:B------:R-:W-:Y:S05]  /*5410*/  BSYNC B1 ;  /* 0x0000000000017941 */ /* 0x000fea0003800000 */
.L_x_37:
[----:B------:R-:W-:Y:S01]  /*5420*/  FSETP.GEU.AND P0, PT, |R10|, 1.175494350822287508e-38, PT ;  /* 0x008000000a00780b */ /* 0x000fe20003f0e200 */
[----:B------:R-:W-:-:S12]  /*5430*/  ULDC UR4, c[0x0][0x600] ;  /* 0x0001800000047ab9 */ /* 0x000fd80000000800 */
[----:B------:R-:W-:-:S04]  /*5440*/  @!P0 FMUL R10, R10, 16777216 ;  /* 0x4b8000000a0a8820 */ /* 0x000fc80000400000 */
[----:B------:R-:W1:Y:S02]  /*5450*/  MUFU.LG2 R0, R10 ;  /* 0x0000000a00007308 */ /* 0x000e640000000c00 */
[----:B-1----:R-:W-:-:S04]  /*5460*/  @!P0 FADD R0, R0, -24 ;  /* 0xc1c0000000008421 */ /* 0x002fc80000000000 */
[----:B------:R-:W-:-:S04]  /*5470*/  FMUL R0, R0, 0.69314718246459960938 ;  /* 0x3f31721800007820 */ /* 0x000fc80000400000 */
[----:B------:R-:W-:-:S07]  /*5480*/  FFMA R7, R5, UR4, R0 ;  /* 0x0000000405077c23 */ /* 0x000fce0008000000 */
.L_x_36:
[----:B------:R-:W-:Y:S05]  /*5490*/  BSYNC B0 ;  /* 0x0000000000007941 */ /* 0x000fea0003800000 */
.L_x_35:
[----:B------:R-:W-:Y:S01]  /*54a0*/  FSETP.NE.AND P0, PT, R16, -R17, PT ;  /* 0x800000111000720b */ /* 0x000fe20003f05000 */
[----:B------:R-:W-:Y:S01]  /*54b0*/  ULDC UR4, c[0x0][0x608] ;  /* 0x0001820000047ab9 */ /* 0x000fe20000000800 */
[----:B------:R-:W-:Y:S01]  /*54c0*/  BSSY B0, `(.L_x_40) ;  /* 0x0000059000007945 */ /* 0x000fe20003800000 */
[----:B------:R-:W-:-:S04]  /*54d0*/  FMUL R2, R2, UR4 ;  /* 0x0000000402027c20 */ /* 0x000fc80008400000 */
        /* <DEDUP_REMOVED lines=64> */
[----:B------:R-:W-:Y:S06]  /*58e0*/  @!P0 BRA `(.L_x_41) ;  /* 0x0000000000588947 */ /* 0x000fec0003800000 */
[----:B------:R-:W-:Y:S01]  /*58f0*/  IADD3 R0, R8, 0x1800000, RZ ;  /* 0x0180000008007810 */ /* 0x000fe20007ffe0ff */
[----:B------:R-:W-:Y:S03]  /*5900*/  BSSY B1, `(.L_x_42) ;  /* 0x000000d000017945 */ /* 0x000fe60003800000 */
[----:B------:R-:W-:-:S04]  /*5910*/  LOP3.LUT R0, R0, 0x7f800000, RZ, 0xc0, !PT ;  /* 0x7f80000000007812 */ /* 0x000fc800078ec0ff */
[----:B------:R-:W-:-:S13]  /*5920*/  ISETP.GT.U32.AND P0, PT, R0, 0x1ffffff, PT ;  /* 0x01ffffff0000780c */ /* 0x000fda0003f04070 */
[----:B------:R-:W-:Y:S05]  /*5930*/  @P0 BRA `(.L_x_43) ;  /* 0x0000000000140947 */ /* 0x000fea0003800000 */
[----:B------:R-:W-:Y:S02]  /*5940*/  MOV R2, R8 ;  /* 0x0000000800027202 */ /* 0x000fe40000000f00 */
[----:B------:R-:W-:-:S07]  /*5950*/  MOV R15, 0x5970 ;  /* 0x00005970000f7802 */ /* 0x000fce0000000f00 */
[----:B------:R-:W-:Y:S05]  /*5960*/  CALL.REL.NOINC `($__internal_0_$__cuda_sm20_rcp_rn_f32_slowpath) ;  /* 0x00000038002c7944 */ /* 0x000fea0003c00000 */
[----:B------:R-:W-:Y:S01]  /*5970*/  IMAD.MOV.U32 R9, RZ, RZ, R0 ;  /* 0x000000ffff097224 */ /* 0x000fe200078e0000 */
[----:B------:R-:W-:Y:S06]  /*5980*/  BRA `(.L_x_44) ;  /* 0x0000000000107947 */ /* 0x000fec0003800000 */
.L_x_43:
[----:B------:R-:W1:Y:S02]  /*5990*/  MUFU.RCP R9, R8 ;  /* 0x0000000800097308 */ /* 0x000e640000001000 */
[----:B-1----:R-:W-:-:S04]  /*59a0*/  FFMA R0, R8, R9, -1 ;  /* 0xbf80000008007423 */ /* 0x002fc80000000009 */
[----:B------:R-:W-:-:S04]  /*59b0*/  FADD.FTZ R0, -R0, -RZ ;  /* 0x800000ff00007221 */ /* 0x000fc80000010100 */
[----:B------:R-:W-:-:S07]  /*59c0*/  FFMA R9, R9, R0, R9 ;  /* 0x0000000009097223 */ /* 0x000fce0000000009 */
.L_x_44:
[----:B------:R-:W-:Y:S05]  /*59d0*/  BSYNC B1 ;  /* 0x0000000000017941 */ /* 0x000fea0003800000 */
.L_x_42:
[----:B------:R-:W-:Y:S01]  /*59e0*/  FSETP.GEU.AND P0, PT, |R8|, 1.175494350822287508e-38, PT ;  /* 0x008000000800780b */ /* 0x000fe20003f0e200 */
[----:B------:R-:W-:-:S12]  /*59f0*/  ULDC UR4, c[0x0][0x600] ;  /* 0x0001800000047ab9 */ /* 0x000fd80000000800 */
[----:B------:R-:W-:-:S04]  /*5a00*/  @!P0 FMUL R8, R8, 16777216 ;  /* 0x4b80000008088820 */ /* 0x000fc80000400000 */
[----:B------:R-:W1:Y:S02]  /*5a10*/  MUFU.LG2 R0, R8 ;  /* 0x0000000800007308 */ /* 0x000e640000000c00 */
[----:B-1----:R-:W-:-:S04]  /*5a20*/  @!P0 FADD R0, R0, -24 ;  /* 0xc1c0000000008421 */ /* 0x002fc80000000000 */
[----:B------:R-:W-:-:S04]  /*5a30*/  FMUL R3, R0, 0.69314718246459960938 ;  /* 0x3f31721800037820 */ /* 0x000fc80000400000 */
[----:B------:R-:W-:-:S07]  /*5a40*/  FFMA R6, R4, UR4, R3 ;  /* 0x0000000404067c23 */ /* 0x000fce0008000003 */
.L_x_41:
[----:B------:R-:W-:Y:S05]  /*5a50*/  BSYNC B0 ;  /* 0x0000000000007941 */ /* 0x000fea0003800000 */
.L_x_40:
[----:B------:R-:W-:Y:S01]  /*5a60*/  UIADD3 UR4, UR36, -0x1, URZ ;  /* 0xffffffff24047890 */ /* 0x000fe2000fffe03f */
[----:B------:R-:W1:Y:S01]  /*5a70*/  S2R R16, SR_TID.X ;  /* 0x0000000000107919 */ /* 0x000e620000002100 */
[----:B------:R-:W-:Y:S01]  /*5a80*/  ULDC UR5, c[0x0][0x608] ;  /* 0x0001820000057ab9 */ /* 0x000fe20000000800 */
[----:B------:R-:W-:Y:S01]  /*5a90*/  ULDC.64 UR8, c[0x0][0x208] ;  /* 0x0000820000087ab9 */ /* 0x000fe20000000a00 */
[----:B------:R-:W-:Y:S02]  /*5aa0*/  FMUL R9, R9, UR5 ;  /* 0x0000000509097c20 */ /* 0x000fe40008400000 */
[----:B------:R-:W-:Y:S01]  /*5ab0*/  ISETP.NE.AND P0, PT, RZ, UR4, PT ;  /* 0x00000004ff007c0c */ /* 0x000fe2000bf05270 */
[----:B------:R-:W-:-:S03]  /*5ac0*/  ULEA UR4, UR36, UR37, 0x3 ;  /* 0x0000002524047291 */ /* 0x000fc6000f8e183f */
[----:B------:R-:W-:-:S04]  /*5ad0*/  SEL R0, RZ, 0x1, P0 ;  /* 0x00000001ff007807 */ /* 0x000fc80000000000 */
[----:B------:R-:W-:-:S04]  /*5ae0*/  SHF.L.U32 R0, R0, 0x1f, RZ ;  /* 0x0000001f00007819 */ /* 0x000fc800000006ff */
[----:B------:R-:W2:Y:S01]  /*5af0*/  SYNCS.PHASECHK.TRANS64.TRYWAIT P0, [UR4+0x1c098], R0 ;  /* 0x01c09800ff0075a7 */ /* 0x000ea20008000144 */
[C---:B-1----:R-:W-:Y:S02]  /*5b00*/  LOP3.LUT P1, RZ, R16.reuse, 0x3, RZ, 0xc0, !PT ;  /* 0x0000000310ff7812 */ /* 0x042fe4000782c0ff */
[----:B------:R-:W-:Y:S01]  /*5b10*/  LOP3.LUT R18, R16, 0x7f, RZ, 0xc0, !PT ;  /* 0x0000007f10127812 */ /* 0x000fe200078ec0ff */
[----:B--2---:R-:W-:Y:S10]  /*5b20*/  @!P0 BRA `(.L_x_45) ;  /* 0x00000034002c8947 */ /* 0x004ff40003800000 */
.L_x_99:
[----:B------:R-:W-:Y:S01]  /*5b30*/  USHF.L.U32 UR42, UR7, 0x6, URZ ;  /* 0x00000006072a7899 */ /* 0x000fe2000800063f */
[----:B------:R-:W-:Y:S01]  /*5b40*/  BSSY B0, `(.L_x_46) ;  /* 0x0000018000007945 */ /* 0x000fe20003800000 */
[----:B------:R-:W-:Y:S02]  /*5b50*/  SHF.R.U32.HI R16, RZ, 0x2, R16 ;  /* 0x00000002ff107819 */ /* 0x000fe40000011610 */
[----:B------:R-:W-:Y:S01]  /*5b60*/  SHF.R.U32.HI R17, RZ, 0x5, R18 ;  /* 0x00000005ff117819 */ /* 0x000fe20000011612 */
[----:B------:R-:W-:Y:S07]  /*5b70*/  @P1 BRA `(.L_x_47) ;  /* 0x0000000000501947 */ /* 0x000fee0003800000 */
[----:B------:R-:W2:Y:S01]  /*5b80*/  S2UR UR4, SR_CTAID.Y ;  /* 0x00000000000479c3 */ /* 0x000ea20000002600 */
[----:B-1----:R-:W-:Y:S01]  /*5b90*/  LOP3.LUT R0, R16, 0x7, RZ, 0xc0, !PT ;  /* 0x0000000710007812 */ /* 0x002fe200078ec0ff */
[----:B------:R-:W-:Y:S01]  /*5ba0*/  ULDC.64 UR6, c[0x0][0x688] ;  /* 0x0001a20000067ab9 */ /* 0x000fe20000000a00 */
[----:B------:R-:W-:-:S04]  /*5bb0*/  SHF.L.U32 R3, R17, 0x4, RZ ;  /* 0x0000000411037819 */ /* 0x000fc800000006ff */
[----:B------:R-:W-:Y:S01]  /*5bc0*/  LOP3.LUT R0, R3, 0xfffffff0, R0, 0xe2, !PT ;  /* 0xfffffff003007812 */ /* 0x000fe200078ee200 */
[----:B------:R-:W1:Y:S03]  /*5bd0*/  S2UR UR5, SR_CTAID.Z ;  /* 0x00000000000579c3 */ /* 0x000e660000002700 */
[----:B------:R-:W-:-:S04]  /*5be0*/  IADD3 R3, R0, UR42, RZ ;  /* 0x0000002a00037c10 */ /* 0x000fc8000fffe0ff */
[----:B------:R-:W-:Y:S01]  /*5bf0*/  IADD3 R2, R3, 0x8, RZ ;  /* 0x0000000803027810 */ /* 0x000fe20007ffe0ff */
[----:B--2---:R-:W-:-:S04]  /*5c00*/  UIMAD UR4, UR4, UR6, UR42 ;  /* 0x00000006040472a4 */ /* 0x004fc8000f8e022a */
[----:B-1----:R-:W-:-:S03]  /*5c10*/  UIMAD UR4, UR5, UR7, UR4 ;  /* 0x00000007050472a4 */ /* 0x002fc6000f8e0204 */
[----:B------:R-:W-:Y:S02]  /*5c20*/  ULDC UR5, c[0x0][0x288] ;  /* 0x0000a20000057ab9 */ /* 0x000fe40000000800 */
[----:B------:R-:W-:Y:S02]  /*5c30*/  ISETP.GE.U32.AND P0, PT, R3, UR5, PT ;  /* 0x0000000503007c0c */ /* 0x000fe4000bf06070 */
[----:B------:R-:W-:Y:S02]  /*5c40*/  IADD3 R0, P2, R0, UR4, RZ ;  /* 0x0000000400007c10 */ /* 0x000fe4000ff5e0ff */
[----:B------:R-:W-:Y:S01]  /*5c50*/  ISETP.GE.U32.AND P1, PT, R2, UR5, PT ;  /* 0x0000000502007c0c */ /* 0x000fe2000bf26070 */
[----:B------:R-:W-:Y:S01]  /*5c60*/  ULDC.64 UR4, c[0x0][0x680] ;  /* 0x0001a00000047ab9 */ /* 0x000fe20000000a00 */
[----:B------:R-:W-:Y:S02]  /*5c70*/  IADD3.X R3, RZ, RZ, RZ, P2, !PT ;  /* 0x000000ffff037210 */ /* 0x000fe400017fe4ff */
[----:B------:R-:W-:-:S04]  /*5c80*/  LEA R2, P2, R0, UR4, 0x2 ;  /* 0x0000000400027c11 */ /* 0x000fc8000f8410ff */
[----:B------:R-:W-:-:S05]  /*5c90*/  LEA.HI.X R3, R0, UR5, R3, 0x2, P2 ;  /* 0x0000000500037c11 */ /* 0x000fca00090f1403 */
[----:B------:R2:W-:Y:S04]  /*5ca0*/  @!P0 STG.E desc[UR8][R2.64], R7 ;  /* 0x0000000702008986 */ /* 0x0005e8000c101908 */
[----:B------:R2:W-:Y:S02]  /*5cb0*/  @!P1 STG.E desc[UR8][R2.64+0x20], R6 ;  /* 0x0000200602009986 */ /* 0x0005e4000c101908 */
.L_x_47:
[----:B------:R-:W-:Y:S05]  /*5cc0*/  BSYNC B0 ;  /* 0x0000000000007941 */ /* 0x000fea0003800000 */
.L_x_46:
[----:B------:R-:W-:Y:S01]  /*5cd0*/  ULDC.64 UR4, c[0x0][0x730] ;  /* 0x0001cc0000047ab9 */ /* 0x000fe20000000a00 */
[-C--:B------:R-:W-:Y:S01]  /*5ce0*/  FMUL R26, R26, R9.reuse ;  /* 0x000000091a1a7220 */ /* 0x080fe20000400000 */
[----:B------:R-:W-:Y:S01]  /*5cf0*/  ISETP.NE.U32.AND P0, PT, RZ, UR4, PT ;  /* 0x00000004ff007c0c */ /* 0x000fe2000bf05070 */
[-C--:B------:R-:W-:Y:S01]  /*5d00*/  FMUL R27, R27, R9.reuse ;  /* 0x000000091b1b7220 */ /* 0x080fe20000400000 */
[-C--:B------:R-:W-:Y:S01]  /*5d10*/  FMUL R30, R30, R9.reuse ;  /* 0x000000091e1e7220 */ /* 0x080fe20000400000 */
[-C--:B------:R-:W-:Y:S01]  /*5d20*/  FMUL R31, R31, R9.reuse ;  /* 0x000000091f1f7220 */ /* 0x080fe20000400000 */
[----:B------:R-:W-:Y:S01]  /*5d30*/  ISETP.NE.AND.EX P0, PT, RZ, UR5, PT, P0 ;  /* 0x00000005ff007c0c */ /* 0x000fe2000bf05300 */
        /* <DEDUP_REMOVED lines=60> */
[----:B------:R-:W-:Y:S06]  /*6100*/  @P0 BRA `(.L_x_48) ;  /* 0x0000000000200947 */ /* 0x000fec0003800000 */
[----:B------:R-:W-:Y:S02]  /*6110*/  ULDC.64 UR4, c[0x0][0x728] ;  /* 0x0001ca0000047ab9 */ /* 0x000fe40000000a00 */
[----:B------:R-:W-:-:S04]  /*6120*/  ISETP.NE.U32.AND P0, PT, RZ, UR4, PT ;  /* 0x00000004ff007c0c */ /* 0x000fc8000bf05070 */
[----:B------:R-:W-:-:S13]  /*6130*/  ISETP.NE.AND.EX P0, PT, RZ, UR5, PT, P0 ;  /* 0x00000005ff007c0c */ /* 0x000fda000bf05300 */
[----:B------:R-:W-:Y:S05]  /*6140*/  @!P0 BRA `(.L_x_49) ;  /* 0x00000000000c8947 */ /* 0x000fea0003800000 */
[----:B-12---:R-:W1:Y:S02]  /*6150*/  LDC.64 R2, c[0x0][0x728] ;  /* 0x0001ca00ff027b82 */ /* 0x006e640000000a00 */
[----:B-1----:R4:W5:Y:S01]  /*6160*/  LDG.E R19, desc[UR8][R2.64] ;  /* 0x0000000802137981 */ /* 0x002962000c1e1900 */
[----:B------:R-:W-:Y:S05]  /*6170*/  BRA `(.L_x_48) ;  /* 0x0000000000047947 */ /* 0x000fea0003800000 */
.L_x_49:
[----:B------:R-:W3:Y:S02]  /*6180*/  LDC R19, c[0x0][0x720] ;  /* 0x0001c800ff137b82 */ /* 0x000ee40000000800 */
.L_x_48:
[----:B-1----:R-:W-:-:S04]  /*6190*/  MOV R0, RZ ;  /* 0x000000ff00007202 */ /* 0x002fc80000000f00 */
[----:B------:R-:W-:-:S13]  /*61a0*/  LOP3.LUT P0, RZ, R0, 0x1bf, RZ, 0xc0, !PT ;  /* 0x000001bf00ff7812 */ /* 0x000fda000780c0ff */
[----:B------:R-:W-:Y:S05]  /*61b0*/  @!P0 BRA `(.L_x_50) ;  /* 0x0000000000408947 */ /* 0x000fea0003800000 */
[----:B--2-4-:R-:W-:Y:S01]  /*61c0*/  MOV R2, 0x0 ;  /* 0x0000000000027802 */ /* 0x014fe20000000f00 */
[----:B------:R-:W-:Y:S01]  /*61d0*/  ULDC.64 UR4, c[0x4][0x70] ;  /* 0x01001c0000047ab9 */ /* 0x000fe20000000a00 */
[----:B------:R-:W-:Y:S01]  /*61e0*/  ULDC.64 UR6, c[0x4][0x8] ;  /* 0x0100020000067ab9 */ /* 0x000fe20000000a00 */
[----:B------:R-:W-:Y:S01]  /*61f0*/  IMAD.U32 R4, RZ, RZ, UR4 ;  /* 0x00000004ff047e24 */ /* 0x000fe2000f8e00ff */
[----:B------:R-:W-:Y:S01]  /*6200*/  MOV R5, UR5 ;  /* 0x0000000500057c02 */ /* 0x000fe20008000f00 */
[----:B------:R-:W-:Y:S01]  /*6210*/  ULDC.64 UR4, c[0x4][0x78] ;  /* 0x01001e0000047ab9 */ /* 0x000fe20000000a00 */
[----:B------:R-:W1:Y:S01]  /*6220*/  LDC.64 R2, c[0x4][R2] ;  /* 0x0100000002027b82 */ /* 0x000e620000000a00 */
[----:B------:R-:W-:Y:S01]  /*6230*/  MOV R6, UR4 ;  /* 0x0000000400067c02 */ /* 0x000fe20008000f00 */
[----:B------:R-:W-:Y:S01]  /*6240*/  IMAD.U32 R11, RZ, RZ, UR7 ;  /* 0x00000007ff0b7e24 */ /* 0x000fe2000f8e00ff */
[----:B------:R-:W-:Y:S02]  /*6250*/  MOV R7, UR5 ;  /* 0x0000000500077c02 */ /* 0x000fe40008000f00 */
[----:B------:R-:W-:-:S02]  /*6260*/  MOV R10, UR6 ;  /* 0x00000006000a7c02 */ /* 0x000fc40008000f00 */
[----:B------:R-:W-:Y:S02]  /*6270*/  MOV R8, 0x70 ;  /* 0x0000007000087802 */ /* 0x000fe40000000f00 */
[----:B------:R-:W-:Y:S02]  /*6280*/  MOV R12, 0x1 ;  /* 0x00000001000c7802 */ /* 0x000fe40000000f00 */
[----:B------:R-:W-:-:S07]  /*6290*/  MOV R13, RZ ;  /* 0x000000ff000d7202 */ /* 0x000fce0000000f00 */
[----:B------:R-:W-:-:S07]  /*62a0*/  LEPC R20, `(.L_x_50) ;  /* 0x000000001014794e */ /* 0x000fce0000000000 */
[----:B-1-3-5:R-:W-:Y:S05]  /*62b0*/  CALL.ABS.NOINC R2 ;  /* 0x0000000002007343 */ /* 0x02afea0003c00000 */
.L_x_50:
[----:B------:R-:W-:Y:S01]  /*62c0*/  UIADD3 UR4, UR36, -0x1, URZ ;  /* 0xffffffff24047890 */ /* 0x000fe2000fffe03f */
[----:B------:R-:W-:-:S05]  /*62d0*/  MOV R22, UR37 ;  /* 0x0000002500167c02 */ /* 0x000fca0008000f00 */
[----:B--2-4-:R-:W-:-:S04]  /*62e0*/  IMAD.U32 R3, RZ, RZ, UR4 ;  /* 0x00000004ff037e24 */ /* 0x014fc8000f8e00ff */
[----:B------:R-:W-:-:S05]  /*62f0*/  IMAD R22, R3, 0x2200, R22 ;  /* 0x0000220003167824 */ /* 0x000fca00078e0216 */
[----:B------:R-:W-:-:S13]  /*6300*/  LOP3.LUT P0, RZ, R22, 0x1b0, RZ, 0xc0, !PT ;  /* 0x000001b016ff7812 */ /* 0x000fda000780c0ff */
[----:B------:R-:W-:Y:S05]  /*6310*/  @!P0 BRA `(.L_x_51) ;  /* 0x0000000000408947 */ /* 0x000fea0003800000 */
[----:B------:R-:W-:Y:S01]  /*6320*/  MOV R2, 0x0 ;  /* 0x0000000000027802 */ /* 0x000fe20000000f00 */
[----:B------:R-:W-:Y:S01]  /*6330*/  ULDC.64 UR4, c[0x4][0x70] ;  /* 0x01001c0000047ab9 */ /* 0x000fe20000000a00 */
[----:B------:R-:W-:Y:S01]  /*6340*/  ULDC.64 UR6, c[0x4][0x78] ;  /* 0x01001e0000067ab9 */ /* 0x000fe20000000a00 */
[----:B------:R-:W-:Y:S02]  /*6350*/  MOV R4, UR4 ;  /* 0x0000000400047c02 */ /* 0x000fe40008000f00 */
[----:B------:R-:W-:Y:S01]  /*6360*/  MOV R5, UR5 ;  /* 0x0000000500057c02 */ /* 0x000fe20008000f00 */
[----:B------:R-:W1:Y:S01]  /*6370*/  LDC.64 R2, c[0x4][R2] ;  /* 0x0100000002027b82 */ /* 0x000e620000000a00 */
[----:B------:R-:W-:Y:S01]  /*6380*/  ULDC.64 UR4, c[0x4][0x10] ;  /* 0x0100040000047ab9 */ /* 0x000fe20000000a00 */
[----:B------:R-:W-:Y:S01]  /*6390*/  MOV R6, UR6 ;  /* 0x0000000600067c02 */ /* 0x000fe20008000f00 */
[----:B------:R-:W-:Y:S01]  /*63a0*/  IMAD.U32 R10, RZ, RZ, UR4 ;  /* 0x00000004ff0a7e24 */ /* 0x000fe2000f8e00ff */
[----:B------:R-:W-:-:S02]  /*63b0*/  MOV R7, UR7 ;  /* 0x0000000700077c02 */ /* 0x000fc40008000f00 */
[----:B------:R-:W-:Y:S02]  /*63c0*/  MOV R11, UR5 ;  /* 0x00000005000b7c02 */ /* 0x000fe40008000f00 */
[----:B------:R-:W-:Y:S02]  /*63d0*/  MOV R8, 0x70 ;  /* 0x0000007000087802 */ /* 0x000fe40000000f00 */
[----:B------:R-:W-:Y:S02]  /*63e0*/  MOV R12, 0x1 ;  /* 0x00000001000c7802 */ /* 0x000fe40000000f00 */
[----:B------:R-:W-:-:S07]  /*63f0*/  MOV R13, RZ ;  /* 0x000000ff000d7202 */ /* 0x000fce0000000f00 */
[----:B------:R-:W-:-:S07]  /*6400*/  LEPC R20, `(.L_x_51) ;  /* 0x000000001014794e */ /* 0x000fce0000000000 */
[----:B-1-3-5:R-:W-:Y:S05]  /*6410*/  CALL.ABS.NOINC R2 ;  /* 0x0000000002007343 */ /* 0x02afea0003c00000 */
.L_x_51:
[----:B------:R-:W1:Y:S01]  /*6420*/  S2R R4, SR_TID.X ;  /* 0x0000000000047919 */ /* 0x000e620000002100 */
[----:B------:R-:W-:Y:S01]  /*6430*/  ULDC.64 UR4, c[0x0][0x730] ;  /* 0x0001cc0000047ab9 */ /* 0x000fe20000000a00 */
[----:B------:R-:W-:Y:S01]  /*6440*/  IADD3 R18, R18, 0x1f, RZ ;  /* 0x0000001f12127810 */ /* 0x000fe20007ffe0ff */
[----:B------:R-:W-:Y:S01]  /*6450*/  BSSY B0, `(.L_x_52) ;  /* 0x0000011000007945 */ /* 0x000fe20003800000 */
[----:B------:R-:W-:Y:S02]  /*6460*/  ISETP.NE.U32.AND P0, PT, RZ, UR4, PT ;  /* 0x00000004ff007c0c */ /* 0x000fe4000bf05070 */
[----:B------:R-:W-:Y:S02]  /*6470*/  SHF.L.U32 R16, R16, 0x6, RZ ;  /* 0x0000000610107819 */ /* 0x000fe400000006ff */
[----:B------:R-:W-:-:S13]  /*6480*/  ISETP.NE.AND.EX P0, PT, RZ, UR5, PT, P0 ;  /* 0x00000005ff007c0c */ /* 0x000fda000bf05300 */
[----:B---3-5:R-:W2:Y:S01]  /*6490*/  @P0 LDC R19, c[0x0][0x720] ;  /* 0x0001c800ff130b82 */ /* 0x028ea20000000800 */
[----:B------:R-:W-:Y:S01]  /*64a0*/  ISETP.GT.U32.AND P0, PT, R18, 0x3e, PT ;  /* 0x0000003e1200780c */ /* 0x000fe20003f04070 */
[C---:B-1----:R-:W-:Y:S01]  /*64b0*/  IMAD.SHL.U32 R0, R4.reuse, 0x2, RZ ;  /* 0x0000000204007824 */ /* 0x042fe200078e00ff */
[----:B------:R-:W-:-:S04]  /*64c0*/  SHF.L.U32 R3, R4, 0x4, RZ ;  /* 0x0000000404037819 */ /* 0x000fc800000006ff */
[----:B------:R-:W-:Y:S02]  /*64d0*/  LOP3.LUT R3, R3, 0x180, RZ, 0xc0, !PT ;  /* 0x0000018003037812 */ /* 0x000fe400078ec0ff */
[----:B------:R-:W-:Y:S02]  /*64e0*/  LOP3.LUT R2, R0, 0x6, RZ, 0xc0, !PT ;  /* 0x0000000600027812 */ /* 0x000fe400078ec0ff */
[----:B------:R-:W-:Y:S02]  /*64f0*/  LOP3.LUT R0, R3, 0x30, R0, 0xf8, !PT ;  /* 0x0000003003007812 */ /* 0x000fe400078ef800 */
[----:B------:R-:W-:Y:S02]  /*6500*/  LEA R2, R17, R2, 0xa ;  /* 0x0000000211027211 */ /* 0x000fe400078e50ff */
[----:B------:R-:W-:Y:S01]  /*6510*/  LOP3.LUT R3, R16, 0x40, RZ, 0xc0, !PT ;  /* 0x0000004010037812 */ /* 0x000fe200078ec0ff */
[----:B--2---:R-:W-:-:S03]  /*6520*/  FMUL R24, R24, R19 ;  /* 0x0000001318187220 */ /* 0x004fc60000400000 */
[----:B------:R-:W-:Y:S01]  /*6530*/  IADD3 R3, R0, R2, R3 ;  /* 0x0000000200037210 */ /* 0x000fe20007ffe003 */
[----:B------:R-:W-:Y:S06]  /*6540*/  @P0 BRA `(.L_x_53) ;  /* 0x0000000000040947 */ /* 0x000fec0003800000 */
[----:B------:R-:W-:-:S04]  /*6550*/  DEPBAR.LE SB0, 0x1 ;  /* 0x000080400000791a */ /* 0x000fc80000000000 */
.L_x_53:
[----:B------:R-:W-:Y:S05]  /*6560*/  BSYNC B0 ;  /* 0x0000000000007941 */ /* 0x000fea0003800000 */
.L_x_52:
[----:B------:R-:W-:Y:S05]  /*6570*/  WARPSYNC.ALL ;  /* 0x0000000000007948 */ /* 0x000fea0003800000 */
[----:B------:R-:W-:Y:S01]  /*6580*/  BAR.SYNC.DEFER_BLOCKING 0x1, 0x80 ;  /* 0x0042000000007b1d */ /* 0x000fe20000010000 */
[----:B------:R-:W-:Y:S01]  /*6590*/  R2P PR, R4, 0x18 ;  /* 0x0000001804007804 */ /* 0x000fe20000000000 */
[----:B------:R-:W-:Y:S01]  /*65a0*/  IMAD.MOV.U32 R0, RZ, RZ, 0x10 ;  /* 0x00000010ff007424 */ /* 0x000fe200078e00ff */
[----:B------:R-:W-:Y:S01]  /*65b0*/  IADD3 R3, R22, R3, RZ ;  /* 0x0000000316037210 */ /* 0x000fe20007ffe0ff */
        /* <DEDUP_REMOVED lines=23> */
[----:B------:R-:W-:Y:S01]  /*6730*/  SEL R0, R0, 0xfffffff0, !P3 ;  /* 0xfffffff000007807 */ /* 0x000fe20005800000 */
[-C--:B------:R-:W-:Y:S01]  /*6740*/  FMUL R48, R48, R19.reuse ;  /* 0x0000001330307220 */ /* 0x080fe20000400000 */
[----:B------:R-:W-:Y:S01]  /*6750*/  IADD3 R5, R3, 0x20, RZ ;  /* 0x0000002003057810 */ /* 0x000fe20007ffe0ff */
[-C--:B------:R-:W-:Y:S01]  /*6760*/  FMUL R49, R49, R19.reuse ;  /* 0x0000001331317220 */ /* 0x080fe20000400000 */
[-C--:B------:R-:W-:Y:S01]  /*6770*/  FMUL R50, R50, R19.reuse ;  /* 0x0000001332327220 */ /* 0x080fe20000400000 */
[-C--:B------:R-:W-:Y:S01]  /*6780*/  FMUL R51, R51, R19.reuse ;  /* 0x0000001333337220 */ /* 0x080fe20000400000 */
[-C--:B------:R-:W-:Y:S01]  /*6790*/  FMUL R52, R52, R19.reuse ;  /* 0x0000001334347220 */ /* 0x080fe20000400000 */
[-C--:B------:R-:W-:Y:S01]  /*67a0*/  FMUL R53, R53, R19.reuse ;  /* 0x0000001335357220 */ /* 0x080fe20000400000 */
[-C--:B------:R-:W-:Y:S01]  /*67b0*/  FMUL R54, R54, R19.reuse ;  /* 0x0000001336367220 */ /* 0x080fe20000400000 */
[-C--:B------:R-:W-:Y:S01]  /*67c0*/  FMUL R55, R55, R19.reuse ;  /* 0x0000001337377220 */ /* 0x080fe20000400000 */
[----:B------:R-:W-:Y:S01]  /*67d0*/  @P4 IADD3 R5, R3, -0x20, RZ ;  /* 0xffffffe003054810 */ /* 0x000fe20007ffe0ff */
[-C--:B------:R-:W-:Y:S01]  /*67e0*/  FMUL R59, R59, R19.reuse ;  /* 0x000000133b3b7220 */ /* 0x080fe20000400000 */
[----:B------:R-:W-:Y:S01]  /*67f0*/  F2FP.SATFINITE.E4M3.F32.PACK_AB_MERGE_C R24, R25, R24, RZ ;  /* 0x000000181918723e */ /* 0x000fe200048070ff */
[-C--:B------:R-:W-:Y:S01]  /*6800*/  FMUL R58, R58, R19.reuse ;  /* 0x000000133a3a7220 */ /* 0x080fe20000400000 */
[----:B------:R-:W-:Y:S01]  /*6810*/  F2FP.SATFINITE.E4M3.F32.PACK_AB_MERGE_C R26, R27, R26, RZ ;  /* 0x0000001a1b1a723e */ /* 0x000fe200048070ff */
[----:B------:R-:W-:Y:S01]  /*6820*/  IMAD.IADD R7, R0, 0x1, R5 ;  /* 0x0000000100077824 */ /* 0x000fe200078e0205 */
[----:B------:R-:W-:Y:S01]  /*6830*/  F2FP.SATFINITE.E4M3.F32.PACK_AB_MERGE_C R28, R29, R28, RZ ;  /* 0x0000001c1d1c723e */ /* 0x000fe200048070ff */
[----:B------:R1:W-:Y:S01]  /*6840*/  STS.U16 [R3], R24 ;  /* 0x0000001803007388 */ /* 0x0003e20000000400 */
[----:B------:R-:W-:Y:S01]  /*6850*/  F2FP.SATFINITE.E4M3.F32.PACK_AB_MERGE_C R30, R31, R30, RZ ;  /* 0x0000001e1f1e723e */ /* 0x000fe200048070ff */
[-C--:B------:R-:W-:Y:S01]  /*6860*/  FMUL R57, R57, R19.reuse ;  /* 0x0000001339397220 */ /* 0x080fe20000400000 */
[----:B------:R-:W-:Y:S01]  /*6870*/  F2FP.SATFINITE.E4M3.F32.PACK_AB_MERGE_C R33, R33, R32, RZ ;  /* 0x000000202121723e */ /* 0x000fe200048070ff */
[----:B------:R1:W-:Y:S01]  /*6880*/  STS.U16 [R3+0x200], R26 ;  /* 0x0002001a03007388 */ /* 0x0003e20000000400 */
[----:B------:R-:W-:Y:S01]  /*6890*/  F2FP.SATFINITE.E4M3.F32.PACK_AB_MERGE_C R35, R35, R34, RZ ;  /* 0x000000222323723e */ /* 0x000fe200048070ff */
[-C--:B------:R-:W-:Y:S01]  /*68a0*/  FMUL R56, R56, R19.reuse ;  /* 0x0000001338387220 */ /* 0x080fe20000400000 */
[----:B------:R-:W-:Y:S01]  /*68b0*/  F2FP.SATFINITE.E4M3.F32.PACK_AB_MERGE_C R37, R37, R36, RZ ;  /* 0x000000242525723e */ /* 0x000fe200048070ff */
[----:B------:R1:W-:Y:S01]  /*68c0*/  STS.U16 [R3+0x8], R28 ;  /* 0x0000081c03007388 */ /* 0x0003e20000000400 */
[----:B------:R-:W-:Y:S01]  /*68d0*/  F2FP.SATFINITE.E4M3.F32.PACK_AB_MERGE_C R39, R39, R38, RZ ;  /* 0x000000262727723e */ /* 0x000fe200048070ff */
[-C--:B------:R-:W-:Y:S01]  /*68e0*/  FMUL R63, R63, R19.reuse ;  /* 0x000000133f3f7220 */ /* 0x080fe20000400000 */
[----:B------:R-:W-:Y:S01]  /*68f0*/  IADD3 R2, R3, R0, RZ ;  /* 0x0000000003027210 */ /* 0x000fe20007ffe0ff */
[----:B------:R1:W-:Y:S01]  /*6900*/  STS.U16 [R3+0x208], R30 ;  /* 0x0002081e03007388 */ /* 0x0003e20000000400 */
[----:B------:R-:W-:Y:S01]  /*6910*/  F2FP.SATFINITE.E4M3.F32.PACK_AB_MERGE_C R40, R41, R40, RZ ;  /* 0x000000282928723e */ /* 0x000fe200048070ff */
[-C--:B------:R-:W-:Y:S01]  /*6920*/  FMUL R62, R62, R19.reuse ;  /* 0x000000133e3e7220 */ /* 0x080fe20000400000 */
        /* <DEDUP_REMOVED lines=14> */
[-C--:B------:R-:W-:Y:S01]  /*6a10*/  FMUL R66, R66, R19.reuse ;  /* 0x0000001342427220 */ /* 0x080fe20000400000 */
[-C--:B------:R-:W-:Y:S01]  /*6a20*/  FMUL R65, R65, R19.reuse ;  /* 0x0000001341417220 */ /* 0x080fe20000400000 */
[-C--:B------:R-:W-:Y:S01]  /*6a30*/  FMUL R64, R64, R19.reuse ;  /* 0x0000001340407220 */ /* 0x080fe20000400000 */
[----:B------:R1:W-:Y:S01]  /*6a40*/  STS.U16 [R5], R40 ;  /* 0x0000002805007388 */ /* 0x0003e20000000400 */
[-C--:B------:R-:W-:Y:S01]  /*6a50*/  FMUL R71, R71, R19.reuse ;  /* 0x0000001347477220 */ /* 0x080fe20000400000 */
[-C--:B------:R-:W-:Y:S01]  /*6a60*/  FMUL R70, R70, R19.reuse ;  /* 0x0000001346467220 */ /* 0x080fe20000400000 */
[-C--:B------:R-:W-:Y:S01]  /*6a70*/  FMUL R69, R69, R19.reuse ;  /* 0x0000001345457220 */ /* 0x080fe20000400000 */
[----:B------:R1:W-:Y:S01]  /*6a80*/  STS.U16 [R5+0x200], R42 ;  /* 0x0002002a05007388 */ /* 0x0003e20000000400 */
        /* <DEDUP_REMOVED lines=27> */
[----:B------:R-:W-:Y:S01]  /*6c40*/  @!PT LDS RZ, [RZ] ;  /* 0x00000000fffff984 */ /* 0x000fe20000000800 */
[----:B------:R-:W-:Y:S01]  /*6c50*/  @!PT LDS RZ, [RZ] ;  /* 0x00000000fffff984 */ /* 0x000fe20000000800 */
[----:B------:R-:W-:Y:S01]  /*6c60*/  @!PT LDS RZ, [RZ] ;  /* 0x00000000fffff984 */ /* 0x000fe20000000800 */
[----:B------:R-:W-:Y:S01]  /*6c70*/  @!PT LDS RZ, [RZ] ;  /* 0x00000000fffff984 */ /* 0x000fe20000000800 */
[----:B------:R2:W-:Y:S06]  /*6c80*/  MEMBAR.ALL.CTA ;  /* 0x0000000000007992 */ /* 0x0005ec0000008000 */
[----:B--2---:R-:W2:Y:S01]  /*6c90*/  FENCE.VIEW.ASYNC.S ;  /* 0x00000000000073c6 */ /* 0x004ea20000000000 */
        /* <DEDUP_REMOVED lines=60> */
[----:B------:R-:W-:Y:S01]  /*7060*/  BSSY B0, `(.L_x_54) ;  /* 0x000003d000007945 */ /* 0x000fe20003800000 */
[----:B------:R-:W-:-:S02]  /*7070*/  F2FP.SATFINITE.E4M3.F32.PACK_AB_MERGE_C R56, R57, R56, RZ ;  /* 0x000000383938723e */ /* 0x000fc400048070ff */
[----:B------:R-:W-:Y:S02]  /*7080*/  F2FP.SATFINITE.E4M3.F32.PACK_AB_MERGE_C R58, R59, R58, RZ ;  /* 0x0000003a3b3a723e */ /* 0x000fe400048070ff */
[----:B------:R-:W-:Y:S02]  /*7090*/  F2FP.SATFINITE.E4M3.F32.PACK_AB_MERGE_C R60, R61, R60, RZ ;  /* 0x0000003c3d3c723e */ /* 0x000fe400048070ff */
[----:B------:R-:W-:Y:S02]  /*70a0*/  F2FP.SATFINITE.E4M3.F32.PACK_AB_MERGE_C R62, R63, R62, RZ ;  /* 0x0000003e3f3e723e */ /* 0x000fe400048070ff */
[----:B------:R-:W-:Y:S02]  /*70b0*/  F2FP.SATFINITE.E4M3.F32.PACK_AB_MERGE_C R65, R65, R64, RZ ;  /* 0x000000404141723e */ /* 0x000fe400048070ff */
[----:B------:R-:W-:Y:S02]  /*70c0*/  F2FP.SATFINITE.E4M3.F32.PACK_AB_MERGE_C R67, R67, R66, RZ ;  /* 0x000000424343723e */ /* 0x000fe400048070ff */
        /* <DEDUP_REMOVED lines=41> */
[----:B------:R-:W-:Y:S01]  /*7360*/  F2FP.SATFINITE.E4M3.F32.PACK_AB_MERGE_C R150, R151, R150, RZ ;  /* 0x000000969796723e */ /* 0x000fe200048070ff */
[----:B--2---:R-:W-:Y:S06]  /*7370*/  BAR.SYNC.DEFER_BLOCKING 0x1, 0x80 ;  /* 0x0042000000007b1d */ /* 0x004fec0000010000 */
[----:B-1----:R-:W-:Y:S05]  /*7380*/  @P0 BRA `(.L_x_55) ;  /* 0x0000000000280947 */ /* 0x002fea0003800000 */
[----:B------:R-:W-:Y:S01]  /*7390*/  S2UR UR44, SR_CTAID.Z ;  /* 0x00000000002c79c3 */ /* 0x000fe20000002700 */
[----:B------:R-:W-:Y:S01]  /*73a0*/  ULDC.64 UR4, c[0x0][0x198] ;  /* 0x0000660000047ab9 */ /* 0x000fe20000000a00 */
[----:B------:R-:W-:Y:S01]  /*73b0*/  R2UR UR40, R22 ;  /* 0x00000000162872ca */ /* 0x000fe200000e0000 */
[----:B------:R-:W-:Y:S01]  /*73c0*/  UIADD3 UR4, UP0, UR4, 0x670, URZ ;  /* 0x0000067004047890 */ /* 0x000fe2000ff1e03f */
[----:B------:R-:W-:-:S03]  /*73d0*/  UMOV UR41, URZ ;  /* 0x0000003f00297c82 */ /* 0x000fc60008000000 */
[----:B------:R-:W-:Y:S01]  /*73e0*/  UIADD3.X UR5, URZ, UR5, URZ, UP0, !UPT ;  /* 0x000000053f057290 */ /* 0x000fe200087fe43f */
[----:B------:R-:W1:Y:S08]  /*73f0*/  S2UR UR43, SR_CTAID.Y ;  /* 0x00000000002b79c3 */ /* 0x000e700000002600 */
[----:B-1----:R1:W-:Y:S01]  /*7400*/  UTMASTG.4D [UR40], [UR4] ;  /* 0x00000028040073b5 */ /* 0x0023e20008018000 */
[----:B------:R0:W-:Y:S01]  /*7410*/  UTMACMDFLUSH ;  /* 0x00000000000079b7 */ /* 0x0001e20000000000 */
[----:B-1----:R-:W-:-:S04]  /*7420*/  DEPBAR.LE SB0, 0x1 ;  /* 0x000080400000791a */ /* 0x002fc80000000000 */
.L_x_55:
[----:B------:R-:W-:Y:S05]  /*7430*/  BSYNC B0 ;  /* 0x0000000000007941 */ /* 0x000fea0003800000 */
.L_x_54:
[----:B------:R-:W-:Y:S06]  /*7440*/  BAR.SYNC.DEFER_BLOCKING 0x1, 0x80 ;  /* 0x0042000000007b1d */ /* 0x000fec0000010000 */
[----:B------:R-:W-:Y:S01]  /*7450*/  BSSY B0, `(.L_x_56) ;  /* 0x0000024000007945 */ /* 0x000fe20003800000 */
[----:B------:R1:W-:Y:S04]  /*7460*/  STS.U16 [R3+0x1000], R56 ;  /* 0x0010003803007388 */ /* 0x0003e80000000400 */
        /* <DEDUP_REMOVED lines=14> */
[----:B------:R1:W-:Y:S01]  /*7550*/  STS.U16 [R7+0x1208], R86 ;  /* 0x0012085607007388 */ /* 0x0003e20000000400 */
[----:B------:R-:W-:Y:S01]  /*7560*/  @!PT LDS RZ, [RZ] ;  /* 0x00000000fffff984 */ /* 0x000fe20000000800 */
[----:B------:R-:W-:Y:S01]  /*7570*/  @!PT LDS RZ, [RZ] ;  /* 0x00000000fffff984 */ /* 0x000fe20000000800 */
[----:B------:R-:W-:Y:S01]  /*7580*/  @!PT LDS RZ, [RZ] ;  /* 0x00000000fffff984 */ /* 0x000fe20000000800 */
[----:B------:R-:W-:Y:S01]  /*7590*/  @!PT LDS RZ, [RZ] ;  /* 0x00000000fffff984 */ /* 0x000fe20000000800 */
[----:B------:R2:W-:Y:S06]  /*75a0*/  MEMBAR.ALL.CTA ;  /* 0x0000000000007992 */ /* 0x0005ec0000008000 */
[----:B--2---:R-:W2:Y:S02]  /*75b0*/  FENCE.VIEW.ASYNC.S ;  /* 0x00000000000073c6 */ /* 0x004ea40000000000 */
[----:B--2---:R-:W-:Y:S06]  /*75c0*/  BAR.SYNC.DEFER_BLOCKING 0x1, 0x80 ;  /* 0x0042000000007b1d */ /* 0x004fec0000010000 */
[----:B-1----:R-:W-:Y:S05]  /*75d0*/  @P0 BRA `(.L_x_57) ;  /* 0x00000000002c0947 */ /* 0x002fea0003800000 */
[----:B------:R-:W-:Y:S01]  /*75e0*/  S2UR UR44, SR_CTAID.Z ;  /* 0x00000000002c79c3 */ /* 0x000fe20000002700 */
[----:B------:R-:W-:Y:S01]  /*75f0*/  R2UR UR40, R22 ;  /* 0x00000000162872ca */ /* 0x000fe200000e0000 */
[----:B------:R-:W-:Y:S01]  /*7600*/  ULDC.64 UR4, c[0x0][0x198] ;  /* 0x0000660000047ab9 */ /* 0x000fe20000000a00 */
[----:B------:R-:W-:Y:S01]  /*7610*/  UMOV UR41, 0x40 ;  /* 0x0000004000297882 */ /* 0x000fe20000000000 */
[----:B------:R-:W-:-:S04]  /*7620*/  UIADD3 UR4, UP0, UR4, 0x670, URZ ;  /* 0x0000067004047890 */ /* 0x000fc8000ff1e03f */
[----:B------:R-:W1:Y:S01]  /*7630*/  S2UR UR43, SR_CTAID.Y ;  /* 0x00000000002b79c3 */ /* 0x000e620000002600 */
[----:B------:R-:W-:-:S05]  /*7640*/  UIADD3.X UR5, URZ, UR5, URZ, UP0, !UPT ;  /* 0x000000053f057290 */ /* 0x000fca00087fe43f */
[----:B------:R-:W-:-:S09]  /*7650*/  UIADD3 UR40, UR40, 0x1000, URZ ;  /* 0x0000100028287890 */ /* 0x000fd2000fffe03f */
[----:B-1----:R1:W-:Y:S01]  /*7660*/  UTMASTG.4D [UR40], [UR4] ;  /* 0x00000028040073b5 */ /* 0x0023e20008018000 */
[----:B------:R0:W-:Y:S01]  /*7670*/  UTMACMDFLUSH ;  /* 0x00000000000079b7 */ /* 0x0001e20000000000 */
[----:B-1----:R-:W-:-:S04]  /*7680*/  DEPBAR.LE SB0, 0x1 ;  /* 0x000080400000791a */ /* 0x002fc80000000000 */
.L_x_57:
[----:B------:R-:W-:Y:S05]  /*7690*/  BSYNC B0 ;  /* 0x0000000000007941 */ /* 0x000fea0003800000 */
.L_x_56:
[----:B------:R-:W-:Y:S06]  /*76a0*/  BAR.SYNC.DEFER_BLOCKING 0x1, 0x80 ;  /* 0x0042000000007b1d */ /* 0x000fec0000010000 */
[----:B------:R-:W-:Y:S01]  /*76b0*/  BSSY B0, `(.L_x_58) ;  /* 0x0000024000007945 */ /* 0x000fe20003800000 */
[----:B------:R1:W-:Y:S04]  /*76c0*/  STS.U16 [R3], R88 ;  /* 0x0000005803007388 */ /* 0x0003e80000000400 */
[----:B------:R1:W-:Y:S04]  /*76d0*/  STS.U16 [R3+0x200], R90 ;  /* 0x0002005a03007388 */ /* 0x0003e80000000400 */
[----:B------:R1:W-:Y:S04]  /*76e0*/  STS.U16 [R3+0x8], R92 ;  /* 0x0000085c03007388 */ /* 0x0003e80000000400 */
[----:B------:R1:W-:Y:S04]  /*76f0*/  STS.U16 [R3+0x208], R94 ;  /* 0x0002085e03007388 */ /* 0x0003e80000000400 */
        /* <DEDUP_REMOVED lines=21> */
[----:B------:R-:W-:Y:S01]  /*7850*/  ULDC.64 UR4, c[0x0][0x198] ;  /* 0x0000660000047ab9 */ /* 0x000fe20000000a00 */
[----:B------:R-:W-:Y:S01]  /*7860*/  R2UR UR8, R22 ;  /* 0x00000000160872ca */ /* 0x000fe200000e0000 */
[----:B------:R-:W-:Y:S01]  /*7870*/  UIADD3 UR4, UP0, UR4, 0x670, URZ ;  /* 0x0000067004047890 */ /* 0x000fe2000ff1e03f */
[----:B------:R-:W-:Y:S01]  /*7880*/  UMOV UR9, 0x80 ;  /* 0x0000008000097882 */ /* 0x000fe20000000000 */
[----:B------:R-:W-:Y:S02]  /*7890*/  UMOV UR10, UR42 ;  /* 0x0000002a000a7c82 */ /* 0x000fe40008000000 */
[----:B------:R-:W-:Y:S01]  /*78a0*/  UIADD3.X UR5, URZ, UR5, URZ, UP0, !UPT ;  /* 0x000000053f057290 */ /* 0x000fe200087fe43f */
[----:B------:R-:W1:Y:S08]  /*78b0*/  S2UR UR11, SR_CTAID.Y ;  /* 0x00000000000b79c3 */ /* 0x000e700000002600 */
[----:B-1----:R1:W-:Y:S01]  /*78c0*/  UTMASTG.4D [UR8], [UR4] ;  /* 0x00000008040073b5 */ /* 0x0023e20008018000 */
[----:B------:R0:W-:Y:S01]  /*78d0*/  UTMACMDFLUSH ;  /* 0x00000000000079b7 */ /* 0x0001e20000000000 */
[----:B-1----:R-:W-:-:S04]  /*78e0*/  DEPBAR.LE SB0, 0x1 ;  /* 0x000080400000791a */ /* 0x002fc80000000000 */
.L_x_59:
[----:B------:R-:W-:Y:S05]  /*78f0*/  BSYNC B0 ;  /* 0x0000000000007941 */ /* 0x000fea0003800000 */
.L_x_58:
        /* <DEDUP_REMOVED lines=34> */
[----:B-1----:R1:W-:Y:S02]  /*7b20*/  UTMASTG.4D [UR40], [UR4] ;  /* 0x00000028040073b5 */ /* 0x0023e40008018000 */
[----:B-1----:R0:W-:Y:S02]  /*7b30*/  UTMACMDFLUSH ;  /* 0x00000000000079b7 */ /* 0x0021e40000000000 */
.L_x_61:
[----:B------:R-:W-:Y:S05]  /*7b40*/  BSYNC B0 ;  /* 0x0000000000007941 */ /* 0x000fea0003800000 */
.L_x_60:
[----:B------:R-:W-:Y:S01]  /*7b50*/  UIADD3 UR36, UR36, -0x1, URZ ;  /* 0xffffffff24247890 */ /* 0x000fe2000fffe03f */
[----:B------:R-:W-:-:S04]  /*7b60*/  DEPBAR.LE SB0, 0x0 ;  /* 0x000080000000791a */ /* 0x000fc80000000000 */
[----:B------:R-:W-:-:S04]  /*7b70*/  USHF.L.U32 UR4, UR36, 0x3, URZ ;  /* 0x0000000324047899 */ /* 0x000fc8000800063f */
[----:B------:R-:W-:-:S04]  /*7b80*/  ULOP3.LUT UR4, UR4, 0x8, URZ, 0xe2, !UPT ;  /* 0x0000000804047892 */ /* 0x000fc8000f8ee23f */
[----:B------:R-:W-:-:S06]  /*7b90*/  ULOP3.LUT UR4, UR4, 0x18, URZ, 0x3c, !UPT ;  /* 0x0000001804047892 */ /* 0x000fcc000f8e3c3f */
[----:B------:R-:W-:-:S04]  /*7ba0*/  MOV R0, UR4 ;  /* 0x0000000400007c02 */ /* 0x000fc80008000f00 */
[----:B------:R-:W-:Y:S01]  /*7bb0*/  SYNCS.ARRIVE.TRANS64.A1T0 RZ, [R0+UR37+0x1c090], RZ ;  /* 0x01c090ff00ff79a7 */ /* 0x000fe20008100025 */
[----:B------:R-:W-:Y:S05]  /*7bc0*/  EXIT ;  /* 0x000000000000794d */ /* 0x000fea0003800000 */
.L_x_6:
[----:B------:R-:W-:-:S08]  /*7bd0*/  UISETP.NE.AND UP0, UPT, UR5, 0x1, UPT ;  /* 0x000000010500788c */ /* 0x000fd0000bf05270 */
[----:B------:R-:W1:-:S00]  /*7be0*/  USETMAXREG.DEALLOC.CTAPOOL 0x18 ;  /* 0x00000018000079c8 */ /* 0x000e4000080e0500 */
[----:B------:R-:W-:-:S13]  /*7bf0*/  PLOP3.LUT P0, PT, PT, PT, UP0, 0x80, 0x0 ;  /* 0x000000000000781c */ /* 0x000fda0003f0f008 */
[----:B------:R-:W-:Y:S05]  /*7c00*/  @P0 EXIT ;  /* 0x000000000000094d */ /* 0x000fea0003800000 */
[----:B------:R-:W2:Y:S01]  /*7c10*/  S2UR UR11, SR_CTAID.X ;  /* 0x00000000000b79c3 */ /* 0x000ea20000002500 */
[----:B------:R-:W-:Y:S01]  /*7c20*/  ELECT P3, URZ, PT ;  /* 0x00000000003f782f */ /* 0x000fe20003860000 */
[----:B------:R-:W-:Y:S01]  /*7c30*/  BSSY B0, `(.L_x_62) ;  /* 0x000002e000007945 */ /* 0x000fe20003800000 */
[----:B-1----:R-:W-:Y:S02]  /*7c40*/  MOV R2, RZ ;  /* 0x000000ff00027202 */ /* 0x002fe40000000f00 */
[----:B------:R-:W-:Y:S02]  /*7c50*/  MOV R8, RZ ;  /* 0x000000ff00087202 */ /* 0x000fe40000000f00 */
[----:B------:R-:W-:Y:S01]  /*7c60*/  MOV R4, RZ ;  /* 0x000000ff00047202 */ /* 0x000fe20000000f00 */
[----:B------:R-:W1:Y:S08]  /*7c70*/  S2UR UR20, SR_CTAID.Y ;  /* 0x00000000001479c3 */ /* 0x000e700000002600 */
[----:B------:R-:W3:Y:S01]  /*7c80*/  S2UR UR21, SR_CTAID.Z ;  /* 0x00000000001579c3 */ /* 0x000ee20000002700 */
[----:B--2---:R-:W-:Y:S01]  /*7c90*/  USHF.L.U32 UR11, UR11, 0x7, URZ ;  /* 0x000000070b0b7899 */ /* 0x004fe2000800063f */
[----:B------:R-:W-:Y:S11]  /*7ca0*/  @!P3 BRA `(.L_x_63) ;  /* 0x000000000098b947 */ /* 0x000ff60003800000 */
[----:B------:R-:W2:Y:S01]  /*7cb0*/  S2R R4, SR_CgaCtaId ;  /* 0x0000000000047919 */ /* 0x000ea20000008800 */
[----:B------:R-:W-:Y:S01]  /*7cc0*/  MOV R3, 0x400 ;  /* 0x0000040000037802 */ /* 0x000fe20000000f00 */
[----:B------:R-:W-:-:S03]  /*7cd0*/  IMAD.MOV.U32 R5, RZ, RZ, 0x1 ;  /* 0x00000001ff057424 */ /* 0x000fc600078e00ff */
[----:B--2---:R-:W-:Y:S02]  /*7ce0*/  LEA R4, R4, R3, 0x18 ;  /* 0x0000000304047211 */ /* 0x004fe400078ec0ff */
[----:B------:R-:W-:-:S04]  /*7cf0*/  SHF.L.U32 R3, R5, 0x1f, RZ ;  /* 0x0000001f05037819 */ /* 0x000fc800000006ff */
[----:B------:R-:W2:Y:S02]  /*7d00*/  SYNCS.PHASECHK.TRANS64.TRYWAIT P0, [R4+URZ+0x1c060], R3 ;  /* 0x01c06003040075a7 */ /* 0x000ea4000800017f */
[----:B--2---:R-:W-:Y:S05]  /*7d10*/  @!P0 BRA `(.L_x_64) ;  /* 0x0000001000c88947 */ /* 0x004fea0003800000 */
.L_x_100:
[----:B------:R-:W-:Y:S01]  /*7d20*/  ULOP3.LUT UR5, UR4, 0x2, URZ, 0xfc, !UPT ;  /* 0x0000000204057892 */ /* 0x000fe2000f8efc3f */
[----:B--2---:R-:W-:-:S03]  /*7d30*/  @P2 MOV R3, 0x4000 ;  /* 0x0000400000032802 */ /* 0x004fc60000000f00 */
[----:B------:R-:W-:Y:S01]  /*7d40*/  UPRMT UR5, UR5, 0x9910, URZ ;  /* 0x0000991005057896 */ /* 0x000fe2000800003f */
[----:B------:R2:W-:Y:S03]  /*7d50*/  @P2 SYNCS.ARRIVE.TRANS64 RZ, [R4+URZ+0x1c050], R3 ;  /* 0x01c0500304ff29a7 */ /* 0x0005e6000800003f */
[----:B------:R-:W-:-:S06]  /*7d60*/  UISETP.NE.AND UP0, UPT, UR5, 0x2, UPT ;  /* 0x000000020500788c */ /* 0x000fcc000bf05270 */
[----:B------:R-:W-:-:S13]  /*7d70*/  PLOP3.LUT P0, PT, PT, PT, UP0, 0x80, 0x0 ;  /* 0x000000000000781c */ /* 0x000fda0003f0f008 */
[----:B--2---:R-:W-:Y:S05]  /*7d80*/  @P0 BRA `(.L_x_65) ;  /* 0x0000000000040947 */ /* 0x004fea0003800000 */
[----:B-1-3--:R-:W-:Y:S01]  /*7d90*/  BPT.TRAP 0x1 ;  /* 0x000000040000795c */ /* 0x00afe20000300000 */
.L_x_65:
[----:B------:R-:W-:-:S04]  /*7da0*/  LOP3.LUT P0, RZ, R0, 0x1f, RZ, 0xc0, !PT ;  /* 0x0000001f00ff7812 */ /* 0x000fc8000780c0ff */
[----:B------:R-:W-:-:S13]  /*7db0*/  PLOP3.LUT P0, PT, P0, P2, PT, 0x2a, 0x0 ;  /* 0x000000000000781c */ /* 0x000fda0000704572 */
[----:B------:R-:W-:Y:S05]  /*7dc0*/  @P0 BRA `(.L_x_66) ;  /* 0x0000000000040947 */ /* 0x000fea0003800000 */
[----:B-1-3--:R-:W-:Y:S01]  /*7dd0*/  BPT.TRAP 0x1 ;  /* 0x000000040000795c */ /* 0x00afe20000300000 */
.L_x_66:
[----:B------:R-:W-:Y:S01]  /*7de0*/  R2UR UR8, R4 ;  /* 0x00000000040872ca */ /* 0x000fe200000e0000 */
[----:B------:R-:W-:Y:S01]  /*7df0*/  ULDC.64 UR6, c[0x0][0x198] ;  /* 0x0000660000067ab9 */ /* 0x000fe20000000a00 */
[----:B------:R-:W-:Y:S01]  /*7e00*/  UMOV UR14, 0x0 ;  /* 0x00000000000e7882 */ /* 0x000fe20000000000 */
[----:B------:R-:W-:Y:S01]  /*7e10*/  UIADD3 UR6, UP0, UR6, 0xf0, URZ ;  /* 0x000000f006067890 */ /* 0x000fe2000ff1e03f */
[----:B------:R-:W-:Y:S01]  /*7e20*/  MOV R4, 0x1 ;  /* 0x0000000100047802 */ /* 0x000fe20000000f00 */
[----:B------:R-:W-:Y:S01]  /*7e30*/  UMOV UR15, 0x10000000 ;  /* 0x10000000000f7882 */ /* 0x000fe20000000000 */
[----:B------:R-:W-:Y:S01]  /*7e40*/  UMOV UR10, URZ ;  /* 0x0000003f000a7c82 */ /* 0x000fe20008000000 */
[----:B------:R-:W-:Y:S01]  /*7e50*/  UIADD3.X UR7, URZ, UR7, URZ, UP0, !UPT ;  /* 0x000000073f077290 */ /* 0x000fe200087fe43f */
[----:B------:R-:W-:Y:S01]  /*7e60*/  MOV R8, 0x40 ;  /* 0x0000004000087802 */ /* 0x000fe20000000f00 */
[----:B-1----:R-:W-:Y:S01]  /*7e70*/  UMOV UR12, UR20 ;  /* 0x00000014000c7c82 */ /* 0x002fe20008000000 */
[----:B---3--:R-:W-:Y:S01]  /*7e80*/  UMOV UR13, UR21 ;  /* 0x00000015000d7c82 */ /* 0x008fe20008000000 */
[----:B------:R-:W-:Y:S01]  /*7e90*/  UMOV UR18, 0x80 ;  /* 0x0000008000127882 */ /* 0x000fe20000000000 */
[----:B------:R-:W-:Y:S01]  /*7ea0*/  UMOV UR19, UR11 ;  /* 0x0000000b00137c82 */ /* 0x000fe20008000000 */
[----:B------:R-:W-:-:S02]  /*7eb0*/  UIADD3 UR9, UR8, 0x1c050, URZ ;  /* 0x0001c05008097890 */ /* 0x000fc4000fffe03f */
[----:B------:R-:W-:-:S05]  /*7ec0*/  UIADD3 UR16, UR8, 0x2000, URZ ;  /* 0x0000200008107890 */ /* 0x000fca000fffe03f */
[----:B------:R-:W-:Y:S02]  /*7ed0*/  UMOV UR17, UR9 ;  /* 0x0000000900117c82 */ /* 0x000fe40008000000 */
[----:B------:R2:W-:Y:S02]  /*7ee0*/  UTMALDG.4D [UR8], [UR6], desc[UR14] ;  /* 0x00000e08060075b4 */ /* 0x0005e40008019000 */
[----:B------:R2:W-:Y:S02]  /*7ef0*/  UTMALDG.4D [UR16], [UR6], desc[UR14] ;  /* 0x00000e10060075b4 */ /* 0x0005e40008019000 */
[----:B--2---:R-:W-:Y:S01]  /*7f00*/  NOP ;  /* 0x0000000000007918 */ /* 0x004fe20000000000 */
.L_x_63:
[----:B-1-3--:R-:W-:Y:S05]  /*7f10*/  BSYNC B0 ;  /* 0x0000000000007941 */ /* 0x00afea0003800000 */
.L_x_62:
[----:B------:R-:W1:Y:S01]  /*7f20*/  LDC R3, c[0x0][0x28c] ;  /* 0x0000a300ff037b82 */ /* 0x000e620000000800 */
[----:B------:R-:W-:Y:S01]  /*7f30*/  BSSY B0, `(.L_x_67) ;  /* 0x000002a000007945 */ /* 0x000fe20003800000 */
[----:B-1----:R-:W-:-:S13]  /*7f40*/  ISETP.GT.AND P4, PT, R3, RZ, P3 ;  /* 0x000000ff0300720c */ /* 0x002fda0001f84270 */
[----:B------:R-:W-:Y:S05]  /*7f50*/  @!P4 BRA `(.L_x_68) ;  /* 0x00000000009cc947 */ /* 0x000fea0003800000 */
[----:B------:R-:W1:Y:S01]  /*7f60*/  S2R R5, SR_CgaCtaId ;  /* 0x0000000000057919 */ /* 0x000e620000008800 */
[----:B------:R-:W-:-:S04]  /*7f70*/  MOV R2, 0x400 ;  /* 0x0000040000027802 */ /* 0x000fc80000000f00 */
[----:B-1----:R-:W-:Y:S02]  /*7f80*/  LEA R2, R5, R2, 0x18 ;  /* 0x0000000205027211 */ /* 0x002fe400078ec0ff */
[----:B------:R-:W-:-:S04]  /*7f90*/  MOV R5, 0x1 ;  /* 0x0000000100057802 */ /* 0x000fc80000000f00 */
[----:B------:R-:W-:-:S04]  /*7fa0*/  SHF.L.U32 R5, R5, 0x1f, RZ ;  /* 0x0000001f05057819 */ /* 0x000fc800000006ff */
[----:B------:R-:W1:Y:S02]  /*7fb0*/  SYNCS.PHASECHK.TRANS64.TRYWAIT P0, [R2+URZ+0x1c028], R5 ;  /* 0x01c02805020075a7 */ /* 0x000e64000800017f */
[----:B-1----:R-:W-:Y:S05]  /*7fc0*/  @!P0 BRA `(.L_x_69) ;  /* 0x0000001000308947 */ /* 0x002fea0003800000 */
.L_x_101:
[----:B------:R-:W-:Y:S01]  /*7fd0*/  ULOP3.LUT UR5, UR4, 0x2, URZ, 0xfc, !UPT ;  /* 0x0000000204057892 */ /* 0x000fe2000f8efc3f */
[----:B-1----:R-:W-:-:S03]  /*7fe0*/  @P2 IMAD.MOV.U32 R5, RZ, RZ, 0x4000 ;  /* 0x00004000ff052424 */ /* 0x002fc600078e00ff */
[----:B------:R-:W-:Y:S01]  /*7ff0*/  UPRMT UR5, UR5, 0x9910, URZ ;  /* 0x0000991005057896 */ /* 0x000fe2000800003f */
[----:B------:R1:W-:Y:S03]  /*8000*/  @P2 SYNCS.ARRIVE.TRANS64 RZ, [R2+URZ+0x1c000], R5 ;  /* 0x01c0000502ff29a7 */ /* 0x0003e6000800003f */
[----:B------:R-:W-:-:S06]  /*8010*/  UISETP.NE.AND UP0, UPT, UR5, 0x2, UPT ;  /* 0x000000020500788c */ /* 0x000fcc000bf05270 */
[----:B------:R-:W-:-:S13]  /*8020*/  PLOP3.LUT P0, PT, PT, PT, UP0, 0x80, 0x0 ;  /* 0x000000000000781c */ /* 0x000fda0003f0f008 */
[----:B-1----:R-:W-:Y:S05]  /*8030*/  @P0 BRA `(.L_x_70) ;  /* 0x0000000000040947 */ /* 0x002fea0003800000 */
[----:B------:R-:W-:Y:S01]  /*8040*/  BPT.TRAP 0x1 ;  /* 0x000000040000795c */ /* 0x000fe20000300000 */
.L_x_70:
[----:B------:R-:W-:-:S04]  /*8050*/  LOP3.LUT P0, RZ, R0, 0x1f, RZ, 0xc0, !PT ;  /* 0x0000001f00ff7812 */ /* 0x000fc8000780c0ff */
[----:B------:R-:W-:-:S13]  /*8060*/  PLOP3.LUT P0, PT, P0, P2, PT, 0x2a, 0x0 ;  /* 0x000000000000781c */ /* 0x000fda0000704572 */
[----:B------:R-:W-:Y:S05]  /*8070*/  @P0 BRA `(.L_x_71) ;  /* 0x0000000000040947 */ /* 0x000fea0003800000 */
[----:B------:R-:W-:Y:S01]  /*8080*/  BPT.TRAP 0x1 ;  /* 0x000000040000795c */ /* 0x000fe20000300000 */
.L_x_71:
[----:B------:R-:W-:Y:S01]  /*8090*/  R2UR UR24, R2 ;  /* 0x00000000021872ca */ /* 0x000fe200000e0000 */
[----:B------:R-:W-:Y:S01]  /*80a0*/  ULDC.64 UR6, c[0x0][0x198] ;  /* 0x0000660000067ab9 */ /* 0x000fe20000000a00 */
[----:B------:R-:W-:Y:S01]  /*80b0*/  UMOV UR19, URZ ;  /* 0x0000003f00137c82 */ /* 0x000fe20008000000 */
[----:B------:R-:W-:Y:S01]  /*80c0*/  UIADD3 UR6, UP0, UR6, 0x1f0, URZ ;  /* 0x000001f006067890 */ /* 0x000fe2000ff1e03f */
[----:B------:R-:W-:Y:S01]  /*80d0*/  MOV R2, 0x1 ;  /* 0x0000000100027802 */ /* 0x000fe20000000f00 */
[----:B------:R-:W-:Y:S01]  /*80e0*/  UMOV UR8, 0x0 ;  /* 0x0000000000087882 */ /* 0x000fe20000000000 */
[----:B------:R-:W-:Y:S01]  /*80f0*/  UMOV UR9, 0x10000000 ;  /* 0x1000000000097882 */ /* 0x000fe20000000000 */
[----:B------:R-:W-:Y:S01]  /*8100*/  UIADD3.X UR7, URZ, UR7, URZ, UP0, !UPT ;  /* 0x000000073f077290 */ /* 0x000fe200087fe43f */
[----:B------:R-:W-:Y:S01]  /*8110*/  UMOV UR18, URZ ;  /* 0x0000003f00127c82 */ /* 0x000fe20008000000 */
[----:B------:R-:W-:Y:S01]  /*8120*/  UMOV UR26, 0x80 ;  /* 0x00000080001a7882 */ /* 0x000fe20000000000 */
[----:B------:R-:W-:Y:S01]  /*8130*/  UMOV UR28, UR20 ;  /* 0x00000014001c7c82 */ /* 0x000fe20008000000 */
[----:B------:R-:W-:-:S02]  /*8140*/  UMOV UR29, UR21 ;  /* 0x00000015001d7c82 */ /* 0x000fc40008000000 */
[----:B------:R-:W-:Y:S02]  /*8150*/  UIADD3 UR16, UR24, 0x8000, URZ ;  /* 0x0000800018107890 */ /* 0x000fe4000fffe03f */
[----:B------:R-:W-:Y:S02]  /*8160*/  UIADD3 UR17, UR24, 0x1c000, URZ ;  /* 0x0001c00018117890 */ /* 0x000fe4000fffe03f */
[----:B------:R-:W-:Y:S01]  /*8170*/  UIADD3 UR24, UR24, 0xa000, URZ ;  /* 0x0000a00018187890 */ /* 0x000fe2000fffe03f */
[----:B------:R-:W-:-:S04]  /*8180*/  UMOV UR27, UR19 ;  /* 0x00000013001b7c82 */ /* 0x000fc80008000000 */
[----:B------:R-:W-:Y:S02]  /*8190*/  UMOV UR25, UR17 ;  /* 0x0000001100197c82 */ /* 0x000fe40008000000 */
[----:B------:R1:W-:Y:S02]  /*81a0*/  UTMALDG.4D [UR16], [UR6], desc[UR8] ;  /* 0x00000810060075b4 */ /* 0x0003e40008019000 */
[----:B------:R1:W-:Y:S02]  /*81b0*/  UTMALDG.4D [UR24], [UR6], desc[UR8] ;  /* 0x00000818060075b4 */ /* 0x0003e40008019000 */
[----:B-1----:R-:W-:Y:S01]  /*81c0*/  NOP ;  /* 0x0000000000007918 */ /* 0x002fe20000000000 */
.L_x_68:
[----:B------:R-:W-:Y:S05]  /*81d0*/  BSYNC B0 ;  /* 0x0000000000007941 */ /* 0x000fea0003800000 */
.L_x_67:
[----:B------:R-:W-:Y:S04]  /*81e0*/  BSSY B0, `(.L_x_72) ;  /* 0x000002c000007945 */ /* 0x000fe80003800000 */
[----:B------:R-:W-:Y:S05]  /*81f0*/  @!P3 BRA `(.L_x_73) ;  /* 0x0000000000a8b947 */ /* 0x000fea0003800000 */
[----:B------:R-:W1:Y:S01]  /*8200*/  S2R R6, SR_CgaCtaId ;  /* 0x0000000000067919 */ /* 0x000e620000008800 */
[----:B------:R-:W-:-:S04]  /*8210*/  MOV R5, 0x400 ;  /* 0x0000040000057802 */ /* 0x000fc80000000f00 */
[----:B-1----:R-:W-:Y:S02]  /*8220*/  LEA R7, R6, R5, 0x18 ;  /* 0x0000000506077211 */ /* 0x002fe400078ec0ff */
[----:B------:R-:W-:Y:S02]  /*8230*/  MOV R6, 0x1 ;  /* 0x0000000100067802 */ /* 0x000fe40000000f00 */
[----:B------:R-:W-:Y:S02]  /*8240*/  LEA R5, R4, R7, 0x3 ;  /* 0x0000000704057211 */ /* 0x000fe400078e18ff */
[----:B------:R-:W-:-:S04]  /*8250*/  SHF.L.U32 R6, R6, 0x1f, RZ ;  /* 0x0000001f06067819 */ /* 0x000fc800000006ff */
[----:B------:R-:W1:Y:S02]  /*8260*/  SYNCS.PHASECHK.TRANS64.TRYWAIT P0, [R5+URZ+0x1c060], R6 ;  /* 0x01c06006050075a7 */ /* 0x000e64000800017f */
[----:B-1----:R-:W-:Y:S05]  /*8270*/  @!P0 BRA `(.L_x_74) ;  /* 0x0000000c00988947 */ /* 0x002fea0003800000 */
.L_x_102:
[----:B------:R-:W-:Y:S01]  /*8280*/  ULOP3.LUT UR5, UR4, 0x2, URZ, 0xfc, !UPT ;  /* 0x0000000204057892 */ /* 0x000fe2000f8efc3f */
[----:B-1----:R-:W-:-:S03]  /*8290*/  @P2 MOV R6, 0x4000 ;  /* 0x0000400000062802 */ /* 0x002fc60000000f00 */
[----:B------:R-:W-:Y:S01]  /*82a0*/  UPRMT UR5, UR5, 0x9910, URZ ;  /* 0x0000991005057896 */ /* 0x000fe2000800003f */
[----:B------:R1:W-:Y:S03]  /*82b0*/  @P2 SYNCS.ARRIVE.TRANS64 RZ, [R5+URZ+0x1c050], R6 ;  /* 0x01c0500605ff29a7 */ /* 0x0003e6000800003f */
[----:B------:R-:W-:-:S06]  /*82c0*/  UISETP.NE.AND UP0, UPT, UR5, 0x2, UPT ;  /* 0x000000020500788c */ /* 0x000fcc000bf05270 */
[----:B------:R-:W-:-:S13]  /*82d0*/  PLOP3.LUT P0, PT, PT, PT, UP0, 0x80, 0x0 ;  /* 0x000000000000781c */ /* 0x000fda0003f0f008 */
[----:B-1----:R-:W-:Y:S05]  /*82e0*/  @P0 BRA `(.L_x_75) ;  /* 0x0000000000040947 */ /* 0x002fea0003800000 */
[----:B------:R-:W-:Y:S01]  /*82f0*/  BPT.TRAP 0x1 ;  /* 0x000000040000795c */ /* 0x000fe20000300000 */
.L_x_75:
[----:B------:R-:W-:-:S04]  /*8300*/  LOP3.LUT P0, RZ, R0, 0x1f, RZ, 0xc0, !PT ;  /* 0x0000001f00ff7812 */ /* 0x000fc8000780c0ff */
[----:B------:R-:W-:-:S13]  /*8310*/  PLOP3.LUT P0, PT, P0, P2, PT, 0x2a, 0x0 ;  /* 0x000000000000781c */ /* 0x000fda0000704572 */
[----:B------:R-:W-:Y:S05]  /*8320*/  @P0 BRA `(.L_x_76) ;  /* 0x0000000000040947 */ /* 0x000fea0003800000 */
[----:B------:R-:W-:Y:S01]  /*8330*/  BPT.TRAP 0x1 ;  /* 0x000000040000795c */ /* 0x000fe20000300000 */
.L_x_76:
[----:B------:R-:W-:Y:S01]  /*8340*/  R2UR UR24, R4 ;  /* 0x00000000041872ca */ /* 0x000fe200000e0000 */
[----:B------:R-:W-:Y:S01]  /*8350*/  ULDC.64 UR6, c[0x0][0x198] ;  /* 0x0000660000067ab9 */ /* 0x000fe20000000a00 */
[----:B------:R-:W-:Y:S01]  /*8360*/  R2UR UR5, R7 ;  /* 0x00000000070572ca */ /* 0x000fe200000e0000 */
[----:B------:R-:W-:Y:S01]  /*8370*/  UIADD3 UR6, UP0, UR6, 0xf0, URZ ;  /* 0x000000f006067890 */ /* 0x000fe2000ff1e03f */
[----:B------:R-:W-:Y:S01]  /*8380*/  R2UR UR27, R8 ;  /* 0x00000000081b72ca */ /* 0x000fe200000e0000 */
[----:B------:R-:W-:Y:S01]  /*8390*/  UMOV UR8, 0x0 ;  /* 0x0000000000087882 */ /* 0x000fe20000000000 */
[----:B------:R-:W-:Y:S01]  /*83a0*/  R2UR UR25, R5 ;  /* 0x00000000051972ca */ /* 0x000fe200000e0000 */
[----:B------:R-:W-:Y:S01]  /*83b0*/  UIADD3.X UR7, URZ, UR7, URZ, UP0, !UPT ;  /* 0x000000073f077290 */ /* 0x000fe200087fe43f */
[----:B------:R-:W-:Y:S01]  /*83c0*/  UMOV UR9, 0x10000000 ;  /* 0x1000000000097882 */ /* 0x000fe20000000000 */
[----:B------:R-:W-:Y:S01]  /*83d0*/  UMOV UR26, URZ ;  /* 0x0000003f001a7c82 */ /* 0x000fe20008000000 */
[----:B------:R-:W-:Y:S01]  /*83e0*/  UMOV UR28, UR20 ;  /* 0x00000014001c7c82 */ /* 0x000fe20008000000 */
[----:B------:R-:W-:Y:S01]  /*83f0*/  UMOV UR29, UR21 ;  /* 0x00000015001d7c82 */ /* 0x000fe20008000000 */
[----:B------:R-:W-:-:S03]  /*8400*/  UMOV UR18, 0x80 ;  /* 0x0000008000127882 */ /* 0x000fc60000000000 */
[----:B------:R-:W-:Y:S02]  /*8410*/  ULEA UR24, UR24, UR5, 0xe ;  /* 0x0000000518187291 */ /* 0x000fe4000f8e703f */
[----:B------:R-:W-:Y:S02]  /*8420*/  UIADD3 UR27, UR11, UR27, URZ ;  /* 0x0000001b0b1b7290 */ /* 0x000fe4000fffe03f */
[----:B------:R-:W-:Y:S02]  /*8430*/  UIADD3 UR25, UR25, 0x1c050, URZ ;  /* 0x0001c05019197890 */ /* 0x000fe4000fffe03f */
[----:B------:R-:W-:-:S03]  /*8440*/  UIADD3 UR16, UR24, 0x2000, URZ ;  /* 0x0000200018107890 */ /* 0x000fc6000fffe03f */
[----:B------:R-:W-:Y:S02]  /*8450*/  UMOV UR19, UR27 ;  /* 0x0000001b00137c82 */ /* 0x000fe40008000000 */
[----:B------:R-:W-:Y:S02]  /*8460*/  UMOV UR17, UR25 ;  /* 0x0000001900117c82 */ /* 0x000fe40008000000 */
[----:B------:R1:W-:Y:S02]  /*8470*/  UTMALDG.4D [UR24], [UR6], desc[UR8] ;  /* 0x00000818060075b4 */ /* 0x0003e40008019000 */
[----:B------:R1:W-:Y:S02]  /*8480*/  UTMALDG.4D [UR16], [UR6], desc[UR8] ;  /* 0x00000810060075b4 */ /* 0x0003e40008019000 */
[----:B-1----:R-:W-:Y:S01]  /*8490*/  NOP ;  /* 0x0000000000007918 */ /* 0x002fe20000000000 */
.L_x_73:
[----:B------:R-:W-:Y:S05]  /*84a0*/  BSYNC B0 ;  /* 0x0000000000007941 */ /* 0x000fea0003800000 */
.L_x_72:
[----:B------:R-:W-:Y:S01]  /*84b0*/  BSSY B0, `(.L_x_77) ;  /* 0x0000027000007945 */ /* 0x000fe20003800000 */
[----:B------:R-:W-:-:S03]  /*84c0*/  IMAD.MOV.U32 R8, RZ, RZ, RZ ;  /* 0x000000ffff087224 */ /* 0x000fc600078e00ff */
[----:B------:R-:W-:Y:S05]  /*84d0*/  @!P4 BRA `(.L_x_78) ;  /* 0x000000000090c947 */ /* 0x000fea0003800000 */
[----:B------:R-:W1:Y:S01]  /*84e0*/  S2R R5, SR_CgaCtaId ;  /* 0x0000000000057919 */ /* 0x000e620000008800 */
[----:B------:R-:W-:Y:S02]  /*84f0*/  MOV R4, 0x400 ;  /* 0x0000040000047802 */ /* 0x000fe40000000f00 */
[----:B------:R-:W-:-:S04]  /*8500*/  MOV R7, 0x1 ;  /* 0x0000000100077802 */ /* 0x000fc80000000f00 */
[----:B------:R-:W-:Y:S02]  /*8510*/  SHF.L.U32 R7, R7, 0x1f, RZ ;  /* 0x0000001f07077819 */ /* 0x000fe400000006ff */
[----:B-1----:R-:W-:-:S04]  /*8520*/  LEA R5, R5, R4, 0x18 ;  /* 0x0000000405057211 */ /* 0x002fc800078ec0ff */
[----:B------:R-:W-:-:S04]  /*8530*/  LEA R4, R2, R5, 0x3 ;  /* 0x0000000502047211 */ /* 0x000fc800078e18ff */
[----:B------:R-:W1:Y:S02]  /*8540*/  SYNCS.PHASECHK.TRANS64.TRYWAIT P0, [R4+URZ+0x1c028], R7 ;  /* 0x01c02807040075a7 */ /* 0x000e64000800017f */
[----:B-1----:R-:W-:Y:S05]  /*8550*/  @!P0 BRA `(.L_x_79) ;  /* 0x0000000800f48947 */ /* 0x002fea0003800000 */
.L_x_103:
        /* <DEDUP_REMOVED lines=8> */
.L_x_80:
[----:B------:R-:W-:-:S04]  /*85e0*/  LOP3.LUT P0, RZ, R0, 0x1f, RZ, 0xc0, !PT ;  /* 0x0000001f00ff7812 */ /* 0x000fc8000780c0ff */
[----:B------:R-:W-:-:S13]  /*85f0*/  PLOP3.LUT P0, PT, P0, P2, PT, 0x2a, 0x0 ;  /* 0x000000000000781c */ /* 0x000fda0000704572 */
[----:B------:R-:W-:Y:S05]  /*8600*/  @P0 BRA `(.L_x_81) ;  /* 0x0000000000040947 */ /* 0x000fea0003800000 */
[----:B------:R-:W-:Y:S01]  /*8610*/  BPT.TRAP 0x1 ;  /* 0x000000040000795c */ /* 0x000fe20000300000 */
.L_x_81:
[----:B------:R-:W-:Y:S01]  /*8620*/  LEA R5, R2, R5, 0xe ;  /* 0x0000000502057211 */ /* 0x000fe200078e70ff */
[----:B------:R-:W-:Y:S01]  /*8630*/  ULDC.64 UR6, c[0x0][0x198] ;  /* 0x0000660000067ab9 */ /* 0x000fe20000000a00 */
[----:B------:R-:W-:Y:S01]  /*8640*/  R2UR UR17, R4 ;  /* 0x00000000041172ca */ /* 0x000fe200000e0000 */
[----:B------:R-:W-:Y:S01]  /*8650*/  UIADD3 UR6, UP0, UR6, 0x2f0, URZ ;  /* 0x000002f006067890 */ /* 0x000fe2000ff1e03f */
[----:B------:R-:W-:Y:S01]  /*8660*/  R2UR UR16, R5 ;  /* 0x00000000051072ca */ /* 0x000fe200000e0000 */
[----:B------:R-:W-:Y:S01]  /*8670*/  UMOV UR8, 0x0 ;  /* 0x0000000000087882 */ /* 0x000fe20000000000 */
[----:B------:R-:W-:Y:S01]  /*8680*/  UMOV UR9, 0x10000000 ;  /* 0x1000000000097882 */ /* 0x000fe20000000000 */
[----:B------:R-:W-:Y:S01]  /*8690*/  UIADD3.X UR7, URZ, UR7, URZ, UP0, !UPT ;  /* 0x000000073f077290 */ /* 0x000fe200087fe43f */
[----:B------:R-:W-:Y:S01]  /*86a0*/  VIADD R2, R2, 0x1 ;  /* 0x0000000102027836 */ /* 0x000fe20000000000 */
[----:B------:R-:W-:Y:S01]  /*86b0*/  UMOV UR18, URZ ;  /* 0x0000003f00127c82 */ /* 0x000fe20008000000 */
[----:B------:R-:W-:Y:S01]  /*86c0*/  UMOV UR19, URZ ;  /* 0x0000003f00137c82 */ /* 0x000fe20008000000 */
[----:B------:R-:W-:-:S04]  /*86d0*/  MOV R8, 0x1 ;  /* 0x0000000100087802 */ /* 0x000fc80000000f00 */
[----:B------:R-:W-:Y:S02]  /*86e0*/  UIADD3 UR17, UR17, 0x1c000, URZ ;  /* 0x0001c00011117890 */ /* 0x000fe4000fffe03f */
[----:B------:R-:W-:-:S09]  /*86f0*/  UIADD3 UR16, UR16, 0x8000, URZ ;  /* 0x0000800010107890 */ /* 0x000fd2000fffe03f */
[----:B------:R1:W-:Y:S02]  /*8700*/  UTMALDG.4D [UR16], [UR6], desc[UR8] ;  /* 0x00000810060075b4 */ /* 0x0003e40008019000 */
[----:B-1----:R-:W-:Y:S01]  /*8710*/  NOP ;  /* 0x0000000000007918 */ /* 0x002fe20000000000 */
.L_x_78:
[----:B------:R-:W-:Y:S05]  /*8720*/  BSYNC B0 ;  /* 0x0000000000007941 */ /* 0x000fea0003800000 */
.L_x_77:
[----:B------:R-:W-:-:S13]  /*8730*/  ISETP.GE.AND P0, PT, R3, 0x41, PT ;  /* 0x000000410300780c */ /* 0x000fda0003f06270 */
[----:B------:R-:W-:Y:S05]  /*8740*/  @!P0 EXIT ;  /* 0x000000000000894d */ /* 0x000fea0003800000 */
[----:B------:R-:W-:Y:S01]  /*8750*/  IADD3 R3, R3, 0x3f, RZ ;  /* 0x0000003f03037810 */ /* 0x000fe20007ffe0ff */
[----:B------:R-:W-:Y:S01]  /*8760*/  BSSY B0, `(.L_x_82) ;  /* 0x0000062000007945 */ /* 0x000fe20003800000 */
[----:B------:R-:W-:Y:S02]  /*8770*/  LOP3.LUT P0, RZ, R0, 0x1f, RZ, 0xc0, !PT ;  /* 0x0000001f00ff7812 */ /* 0x000fe4000780c0ff */
[----:B------:R-:W-:Y:S02]  /*8780*/  SHF.R.S32.HI R0, RZ, 0x1f, R3 ;  /* 0x0000001fff007819 */ /* 0x000fe40000011403 */
[----:B------:R-:W-:Y:S02]  /*8790*/  PLOP3.LUT P0, PT, P0, P2, PT, 0x2a, 0x0 ;  /* 0x000000000000781c */ /* 0x000fe40000704572 */
[----:B------:R-:W-:Y:S02]  /*87a0*/  LEA.HI R0, R0, R3, RZ, 0x6 ;  /* 0x0000000300007211 */ /* 0x000fe400078f30ff */
[----:B------:R-:W-:-:S02]  /*87b0*/  MOV R3, UR4 ;  /* 0x0000000400037c02 */ /* 0x000fc40008000f00 */
[----:B------:R-:W-:Y:S02]  /*87c0*/  SHF.R.S32.HI R4, RZ, 0x6, R0 ;  /* 0x00000006ff047819 */ /* 0x000fe40000011400 */
[----:B------:R-:W-:Y:S01]  /*87d0*/  LOP3.LUT R0, R3, 0x2, RZ, 0xfc, !PT ;  /* 0x0000000203007812 */ /* 0x000fe200078efcff */
[----:B------:R-:W-:Y:S01]  /*87e0*/  IMAD.MOV.U32 R3, RZ, RZ, 0x1 ;  /* 0x00000001ff037424 */ /* 0x000fe200078e00ff */
[----:B------:R-:W-:-:S07]  /*87f0*/  SHF.L.U32 R4, R4, 0x1, RZ ;  /* 0x0000000104047819 */ /* 0x000fce00000006ff */
.L_x_93:
[----:B------:R-:W-:Y:S04]  /*8800*/  BSSY B1, `(.L_x_83) ;  /* 0x000002c000017945 */ /* 0x000fe80003800000 */
[----:B------:R-:W-:Y:S05]  /*8810*/  @!P3 BRA `(.L_x_84) ;  /* 0x0000000000a8b947 */ /* 0x000fea0003800000 */
[----:B------:R-:W1:Y:S01]  /*8820*/  S2R R6, SR_CgaCtaId ;  /* 0x0000000000067919 */ /* 0x000e620000008800 */
[----:B------:R-:W-:-:S04]  /*8830*/  MOV R5, 0x400 ;  /* 0x0000040000057802 */ /* 0x000fc80000000f00 */
[----:B-1----:R-:W-:Y:S02]  /*8840*/  LEA R7, R6, R5, 0x18 ;  /* 0x0000000506077211 */ /* 0x002fe400078ec0ff */
[----:B------:R-:W-:Y:S02]  /*8850*/  SHF.L.U32 R5, R3, 0x1f, RZ ;  /* 0x0000001f03057819 */ /* 0x000fe400000006ff */
[----:B------:R-:W-:-:S04]  /*8860*/  LEA R6, R2, R7, 0x3 ;  /* 0x0000000702067211 */ /* 0x000fc800078e18ff */
[----:B------:R-:W1:Y:S02]  /*8870*/  SYNCS.PHASECHK.TRANS64.TRYWAIT P4, [R6+URZ+0x1c028], R5 ;  /* 0x01c02805060075a7 */ /* 0x000e64000808017f */
[----:B-1----:R-:W-:Y:S05]  /*8880*/  @!P4 BRA `(.L_x_85) ;  /* 0x00000008003cc947 */ /* 0x002fea0003800000 */
.L_x_104:
[----:B-1----:R-:W-:-:S04]  /*8890*/  @P2 MOV R5, 0x4000 ;  /* 0x0000400000052802 */ /* 0x002fc80000000f00 */
[----:B------:R1:W-:Y:S02]  /*88a0*/  @P2 SYNCS.ARRIVE.TRANS64 RZ, [R6+URZ+0x1c000], R5 ;  /* 0x01c0000506ff29a7 */ /* 0x0003e4000800003f */
[----:B-1----:R-:W-:-:S04]  /*88b0*/  PRMT R5, R0, 0x9910, RZ ;  /* 0x0000991000057816 */ /* 0x002fc800000000ff */
[----:B------:R-:W-:-:S13]  /*88c0*/  ISETP.NE.AND P4, PT, R5, 0x2, PT ;  /* 0x000000020500780c */ /* 0x000fda0003f85270 */
[----:B------:R-:W-:Y:S05]  /*88d0*/  @P4 BRA `(.L_x_86) ;  /* 0x0000000000044947 */ /* 0x000fea0003800000 */
[----:B------:R-:W-:Y:S01]  /*88e0*/  BPT.TRAP 0x1 ;  /* 0x000000040000795c */ /* 0x000fe20000300000 */
.L_x_86:
[----:B------:R-:W-:Y:S05]  /*88f0*/  @P0 BRA `(.L_x_87) ;  /* 0x0000000000040947 */ /* 0x000fea0003800000 */
[----:B------:R-:W-:Y:S01]  /*8900*/  BPT.TRAP 0x1 ;  /* 0x000000040000795c */ /* 0x000fe20000300000 */
.L_x_87:
[----:B------:R-:W-:Y:S01]  /*8910*/  LEA R7, R2, R7, 0xe ;  /* 0x0000000702077211 */ /* 0x000fe200078e70ff */
[----:B------:R-:W-:Y:S01]  /*8920*/  ULDC.64 UR6, c[0x0][0x198] ;  /* 0x0000660000067ab9 */ /* 0x000fe20000000a00 */
[----:B------:R-:W-:Y:S01]  /*8930*/  R2UR UR17, R6 ;  /* 0x00000000061172ca */ /* 0x000fe200000e0000 */
[----:B------:R-:W-:Y:S01]  /*8940*/  UIADD3 UR6, UP0, UR6, 0x1f0, URZ ;  /* 0x000001f006067890 */ /* 0x000fe2000ff1e03f */
[----:B------:R-:W-:Y:S01]  /*8950*/  R2UR UR24, R7 ;  /* 0x00000000071872ca */ /* 0x000fe200000e0000 */
[----:B------:R-:W-:Y:S01]  /*8960*/  UMOV UR8, 0x0 ;  /* 0x0000000000087882 */ /* 0x000fe20000000000 */
[----:B------:R-:W-:Y:S01]  /*8970*/  R2UR UR19, R8 ;  /* 0x00000000081372ca */ /* 0x000fe200000e0000 */
[----:B------:R-:W-:Y:S01]  /*8980*/  UIADD3.X UR7, URZ, UR7, URZ, UP0, !UPT ;  /* 0x000000073f077290 */ /* 0x000fe200087fe43f */
[----:B------:R-:W-:Y:S01]  /*8990*/  IADD3 R5, R2, 0x1, RZ ;  /* 0x0000000102057810 */ /* 0x000fe20007ffe0ff */
[----:B------:R-:W-:Y:S01]  /*89a0*/  UMOV UR9, 0x10000000 ;  /* 0x1000000000097882 */ /* 0x000fe20000000000 */
[----:B------:R-:W-:Y:S01]  /*89b0*/  UMOV UR18, URZ ;  /* 0x0000003f00127c82 */ /* 0x000fe20008000000 */
[----:B------:R-:W-:Y:S01]  /*89c0*/  UMOV UR26, 0x80 ;  /* 0x00000080001a7882 */ /* 0x000fe20000000000 */
[----:B------:R-:W-:Y:S01]  /*89d0*/  UMOV UR28, UR20 ;  /* 0x00000014001c7c82 */ /* 0x000fe20008000000 */
[----:B------:R-:W-:Y:S01]  /*89e0*/  UMOV UR29, UR21 ;  /* 0x00000015001d7c82 */ /* 0x000fe20008000000 */
[----:B------:R-:W-:Y:S01]  /*89f0*/  ISETP.NE.AND P4, PT, R5, 0x5, PT ;  /* 0x000000050500780c */ /* 0x000fe20003f85270 */
[----:B------:R-:W-:-:S02]  /*8a00*/  UIADD3 UR17, UR17, 0x1c000, URZ ;  /* 0x0001c00011117890 */ /* 0x000fc4000fffe03f */
[----:B------:R-:W-:Y:S01]  /*8a10*/  UIADD3 UR16, UR24, 0x8000, URZ ;  /* 0x0000800018107890 */ /* 0x000fe2000fffe03f */
[----:B------:R-:W-:Y:S01]  /*8a20*/  SEL R2, RZ, 0x1, P4 ;  /* 0x00000001ff027807 */ /* 0x000fe20002000000 */
[----:B------:R-:W-:Y:S02]  /*8a30*/  USHF.L.U32 UR19, UR19, 0x6, URZ ;  /* 0x0000000613137899 */ /* 0x000fe4000800063f */
[----:B------:R-:W-:Y:S01]  /*8a40*/  UIADD3 UR24, UR24, 0xa000, URZ ;  /* 0x0000a00018187890 */ /* 0x000fe2000fffe03f */
[----:B------:R-:W-:Y:S01]  /*8a50*/  LOP3.LUT R3, R3, R2, RZ, 0x3c, !PT ;  /* 0x0000000203037212 */ /* 0x000fe200078e3cff */
[----:B------:R-:W-:Y:S01]  /*8a60*/  UMOV UR25, UR17 ;  /* 0x0000001100197c82 */ /* 0x000fe20008000000 */
[----:B------:R-:W-:Y:S02]  /*8a70*/  SEL R2, R5, RZ, P4 ;  /* 0x000000ff05027207 */ /* 0x000fe40002000000 */
[----:B------:R-:W-:Y:S02]  /*8a80*/  UMOV UR27, UR19 ;  /* 0x00000013001b7c82 */ /* 0x000fe40008000000 */
[----:B------:R1:W-:Y:S02]  /*8a90*/  UTMALDG.4D [UR16], [UR6], desc[UR8] ;  /* 0x00000810060075b4 */ /* 0x0003e40008019000 */
[----:B------:R1:W-:Y:S02]  /*8aa0*/  UTMALDG.4D [UR24], [UR6], desc[UR8] ;  /* 0x00000818060075b4 */ /* 0x0003e40008019000 */
[----:B-1----:R-:W-:Y:S01]  /*8ab0*/  NOP ;  /* 0x0000000000007918 */ /* 0x002fe20000000000 */
.L_x_84:
[----:B------:R-:W-:Y:S05]  /*8ac0*/  BSYNC B1 ;  /* 0x0000000000017941 */ /* 0x000fea0003800000 */
.L_x_83:
[----:B------:R-:W-:Y:S01]  /*8ad0*/  ISETP.LT.OR P4, PT, R4, 0x4, !P3 ;  /* 0x000000040400780c */ /* 0x000fe20005f81670 */
[----:B------:R-:W-:-:S12]  /*8ae0*/  BSSY B1, `(.L_x_88) ;  /* 0x0000026000017945 */ /* 0x000fd80003800000 */
[----:B------:R-:W-:Y:S05]  /*8af0*/  @P4 BRA `(.L_x_89) ;  /* 0x0000000000904947 */ /* 0x000fea0003800000 */
[----:B------:R-:W1:Y:S01]  /*8b00*/  S2R R6, SR_CgaCtaId ;  /* 0x0000000000067919 */ /* 0x000e620000008800 */
[----:B------:R-:W-:Y:S02]  /*8b10*/  MOV R5, 0x400 ;  /* 0x0000040000057802 */ /* 0x000fe40000000f00 */
[----:B------:R-:W-:Y:S02]  /*8b20*/  SHF.L.U32 R7, R3, 0x1f, RZ ;  /* 0x0000001f03077819 */ /* 0x000fe400000006ff */
[----:B-1----:R-:W-:-:S05]  /*8b30*/  LEA R5, R6, R5, 0x18 ;  /* 0x0000000506057211 */ /* 0x002fca00078ec0ff */
[----:B------:R-:W-:-:S04]  /*8b40*/  IMAD R6, R2, 0x8, R5 ;  /* 0x0000000802067824 */ /* 0x000fc800078e0205 */
[----:B------:R-:W1:Y:S02]  /*8b50*/  SYNCS.PHASECHK.TRANS64.TRYWAIT P4, [R6+URZ+0x1c028], R7 ;  /* 0x01c02807060075a7 */ /* 0x000e64000808017f */
[----:B-1----:R-:W-:Y:S05]  /*8b60*/  @!P4 BRA `(.L_x_90) ;  /* 0x000000040098c947 */ /* 0x002fea0003800000 */
.L_x_105:
[----:B-1----:R-:W-:-:S04]  /*8b70*/  @P1 MOV R7, 0x4000 ;  /* 0x0000400000071802 */ /* 0x002fc80000000f00 */
[----:B------:R1:W-:Y:S02]  /*8b80*/  @P1 SYNCS.ARRIVE.TRANS64 RZ, [R6+URZ+0x1c000], R7 ;  /* 0x01c0000706ff19a7 */ /* 0x0003e4000800003f */
[----:B-1----:R-:W-:-:S04]  /*8b90*/  PRMT R7, R0, 0x9910, RZ ;  /* 0x0000991000077816 */ /* 0x002fc800000000ff */
[----:B------:R-:W-:-:S13]  /*8ba0*/  ISETP.NE.AND P4, PT, R7, 0x2, PT ;  /* 0x000000020700780c */ /* 0x000fda0003f85270 */
[----:B------:R-:W-:Y:S05]  /*8bb0*/  @P4 BRA `(.L_x_91) ;  /* 0x0000000000044947 */ /* 0x000fea0003800000 */
[----:B------:R-:W-:Y:S01]  /*8bc0*/  BPT.TRAP 0x1 ;  /* 0x000000040000795c */ /* 0x000fe20000300000 */
.L_x_91:
[----:B------:R-:W-:Y:S05]  /*8bd0*/  @P0 BRA `(.L_x_92) ;  /* 0x0000000000040947 */ /* 0x000fea0003800000 */
[----:B------:R-:W-:Y:S01]  /*8be0*/  BPT.TRAP 0x1 ;  /* 0x000000040000795c */ /* 0x000fe20000300000 */
.L_x_92:
        /* <DEDUP_REMOVED lines=11> */
[----:B------:R-:W-:-:S02]  /*8ca0*/  IADD3 R8, R8, 0x1, RZ ;  /* 0x0000000108087810 */ /* 0x000fc40007ffe0ff */
[C---:B------:R-:W-:Y:S02]  /*8cb0*/  ISETP.NE.AND P4, PT, R2.reuse, 0x5, PT ;  /* 0x000000050200780c */ /* 0x040fe40003f85270 */
[----:B------:R-:W-:Y:S02]  /*8cc0*/  UIADD3 UR17, UR17, 0x1c000, URZ ;  /* 0x0001c00011117890 */ /* 0x000fe4000fffe03f */
[----:B------:R-:W-:Y:S01]  /*8cd0*/  UIADD3 UR16, UR16, 0x8000, URZ ;  /* 0x0000800010107890 */ /* 0x000fe2000fffe03f */
[----:B------:R-:W-:Y:S01]  /*8ce0*/  SEL R6, RZ, 0x1, P4 ;  /* 0x00000001ff067807 */ /* 0x000fe20002000000 */
[----:B------:R-:W-:Y:S01]  /*8cf0*/  USHF.L.U32 UR18, UR18, 0x6, URZ ;  /* 0x0000000612127899 */ /* 0x000fe2000800063f */
[----:B------:R-:W-:Y:S02]  /*8d00*/  SEL R2, R2, RZ, P4 ;  /* 0x000000ff02027207 */ /* 0x000fe40002000000 */
[----:B------:R-:W-:-:S06]  /*8d10*/  LOP3.LUT R3, R3, R6, RZ, 0x3c, !PT ;  /* 0x0000000603037212 */ /* 0x000fcc00078e3cff */
[----:B------:R1:W-:Y:S02]  /*8d20*/  UTMALDG.4D [UR16], [UR6], desc[UR8] ;  /* 0x00000810060075b4 */ /* 0x0003e40008019000 */
[----:B-1----:R-:W-:Y:S01]  /*8d30*/  NOP ;  /* 0x0000000000007918 */ /* 0x002fe20000000000 */
.L_x_89:
[----:B------:R-:W-:Y:S05]  /*8d40*/  BSYNC B1 ;  /* 0x0000000000017941 */ /* 0x000fea0003800000 */
.L_x_88:
[C---:B------:R-:W-:Y:S01]  /*8d50*/  ISETP.GT.AND P4, PT, R4.reuse, 0x4, PT ;  /* 0x000000040400780c */ /* 0x040fe20003f84270 */
[----:B------:R-:W-:-:S12]  /*8d60*/  VIADD R4, R4, 0xfffffffe ;  /* 0xfffffffe04047836 */ /* 0x000fd80000000000 */
[----:B------:R-:W-:Y:S05]  /*8d70*/  @P4 BRA `(.L_x_93) ;  /* 0xfffffff800a04947 */ /* 0x000fea000383ffff */
[----:B------:R-:W-:Y:S05]  /*8d80*/  BSYNC B0 ;  /* 0x0000000000007941 */ /* 0x000fea0003800000 */
.L_x_82:
[----:B------:R-:W-:Y:S05]  /*8d90*/  EXIT ;  /* 0x000000000000794d */ /* 0x000fea0003800000 */
.L_x_15:
[----:B--2---:R-:W-:-:S04]  /*8da0*/  MOV R3, UR8 ;  /* 0x0000000800037c02 */ /* 0x004fc80008000f00 */
[----:B------:R2:W3:Y:S03]  /*8db0*/  SYNCS.PHASECHK.TRANS64.TRYWAIT P1, [R3+URZ+0x1c050], R2 ;  /* 0x01c05002030075a7 */ /* 0x0004e6000802017f */
[----:B---3--:R-:W-:Y:S05]  /*8dc0*/  @!P1 NANOSLEEP.SYNCS 0x989680 ;  /* 0x009896800000995d */ /* 0x008fea0003900000 */
[----:B------:R-:W3:Y:S02]  /*8dd0*/  @!P1 SYNCS.PHASECHK.TRANS64 P1, [R3+URZ+0x1c050], R2 ;  /* 0x01c05002030095a7 */ /* 0x000ee4000802007f */
[----:B---3--:R-:W-:Y:S05]  /*8de0*/  @!P1 BRA `(.L_x_15) ;  /* 0xfffffffc00ec9947 */ /* 0x008fea000383ffff */
[----:B------:R-:W-:Y:S05]  /*8df0*/  BRA `(.L_x_94) ;  /* 0xffffff7c00dc7947 */ /* 0x000fea000383ffff */
.L_x_17:
[----:B--2---:R-:W-:-:S04]  /*8e00*/  MOV R3, UR37 ;  /* 0x0000002500037c02 */ /* 0x004fc80008000f00 */
[----:B------:R2:W3:Y:S03]  /*8e10*/  SYNCS.PHASECHK.TRANS64.TRYWAIT P1, [R3+URZ+0x1c000], R2 ;  /* 0x01c00002030075a7 */ /* 0x0004e6000802017f */
[----:B---3--:R-:W-:Y:S05]  /*8e20*/  @!P1 NANOSLEEP.SYNCS 0x989680 ;  /* 0x009896800000995d */ /* 0x008fea0003900000 */
[----:B------:R-:W3:Y:S02]  /*8e30*/  @!P1 SYNCS.PHASECHK.TRANS64 P1, [R3+URZ+0x1c000], R2 ;  /* 0x01c00002030095a7 */ /* 0x000ee4000802007f */
[----:B---3--:R-:W-:Y:S05]  /*8e40*/  @!P1 BRA `(.L_x_17) ;  /* 0xfffffffc00ec9947 */ /* 0x008fea000383ffff */
[----:B------:R-:W-:Y:S05]  /*8e50*/  BRA `(.L_x_95) ;  /* 0xffffff7c00e07947 */ /* 0x000fea000383ffff */
.L_x_18:
[----:B--2---:R-:W-:-:S04]  /*8e60*/  MOV R4, UR10 ;  /* 0x0000000a00047c02 */ /* 0x004fc80008000f00 */
[----:B------:R2:W3:Y:S03]  /*8e70*/  SYNCS.PHASECHK.TRANS64.TRYWAIT P1, [R4+URZ], R3 ;  /* 0x00000003040075a7 */ /* 0x0004e6000802017f */
[----:B---3--:R-:W-:Y:S05]  /*8e80*/  @!P1 NANOSLEEP.SYNCS 0x989680 ;  /* 0x009896800000995d */ /* 0x008fea0003900000 */
[----:B------:R-:W3:Y:S02]  /*8e90*/  @!P1 SYNCS.PHASECHK.TRANS64 P1, [R4+URZ], R3 ;  /* 0x00000003040095a7 */ /* 0x000ee4000802007f */
[----:B---3--:R-:W-:Y:S05]  /*8ea0*/  @!P1 BRA `(.L_x_18) ;  /* 0xfffffffc00ec9947 */ /* 0x008fea000383ffff */
[----:B------:R-:W-:Y:S05]  /*8eb0*/  BRA `(.L_x_96) ;  /* 0xffffff7c00e47947 */ /* 0x000fea000383ffff */
.L_x_20:
[----:B-1----:R-:W-:-:S04]  /*8ec0*/  MOV R9, UR37 ;  /* 0x0000002500097c02 */ /* 0x002fc80008000f00 */
[----:B------:R1:W2:Y:S03]  /*8ed0*/  SYNCS.PHASECHK.TRANS64.TRYWAIT P1, [R9+URZ+0x1c008], R2 ;  /* 0x01c00802090075a7 */ /* 0x0002a6000802017f */
[----:B--2---:R-:W-:Y:S05]  /*8ee0*/  @!P1 NANOSLEEP.SYNCS 0x989680 ;  /* 0x009896800000995d */ /* 0x004fea0003900000 */
[----:B------:R-:W2:Y:S02]  /*8ef0*/  @!P1 SYNCS.PHASECHK.TRANS64 P1, [R9+URZ+0x1c008], R2 ;  /* 0x01c00802090095a7 */ /* 0x000ea4000802007f */
[----:B--2---:R-:W-:Y:S05]  /*8f00*/  @!P1 BRA `(.L_x_20) ;  /* 0xfffffffc00ec9947 */ /* 0x004fea000383ffff */
[----:B------:R-:W-:Y:S05]  /*8f10*/  BRA `(.L_x_97) ;  /* 0xffffff9800b87947 */ /* 0x000fea000383ffff */
.L_x_25:
[----:B-1----:R-:W-:-:S04]  /*8f20*/  IMAD.U32 R5, RZ, RZ, UR10 ;  /* 0x0000000aff057e24 */ /* 0x002fc8000f8e00ff */
[----:B------:R1:W2:Y:S03]  /*8f30*/  SYNCS.PHASECHK.TRANS64.TRYWAIT P2, [R5+URZ+0x1c000], R4 ;  /* 0x01c00004050075a7 */ /* 0x0002a6000804017f */
[----:B--2---:R-:W-:Y:S05]  /*8f40*/  @!P2 NANOSLEEP.SYNCS 0x989680 ;  /* 0x009896800000a95d */ /* 0x004fea0003900000 */
[----:B------:R-:W2:Y:S02]  /*8f50*/  @!P2 SYNCS.PHASECHK.TRANS64 P2, [R5+URZ+0x1c000], R4 ;  /* 0x01c000040500a5a7 */ /* 0x000ea4000804007f */
[----:B--2---:R-:W-:Y:S05]  /*8f60*/  @!P2 BRA `(.L_x_25) ;  /* 0xfffffffc00eca947 */ /* 0x004fea000383ffff */
[----:B------:R-:W-:Y:S05]  /*8f70*/  BRA `(.L_x_98) ;  /* 0xffffff9c00407947 */ /* 0x000fea000383ffff */
.L_x_29:
[----:B-1----:R-:W-:-:S04]  /*8f80*/  MOV R10, UR5 ;  /* 0x00000005000a7c02 */ /* 0x002fc80008000f00 */
[----:B------:R1:W2:Y:S03]  /*8f90*/  SYNCS.PHASECHK.TRANS64.TRYWAIT P2, [R10+URZ+0x1c000], R21 ;  /* 0x01c000150a0075a7 */ /* 0x0002a6000804017f */
[----:B--2---:R-:W-:Y:S05]  /*8fa0*/  @!P2 NANOSLEEP.SYNCS 0x989680 ;  /* 0x009896800000a95d */ /* 0x004fea0003900000 */
[----:B------:R-:W2:Y:S02]  /*8fb0*/  @!P2 SYNCS.PHASECHK.TRANS64 P2, [R10+URZ+0x1c000], R21 ;  /* 0x01c000150a00a5a7 */ /* 0x000ea4000804007f */
[----:B--2---:R-:W-:Y:S05]  /*8fc0*/  @!P2 BRA `(.L_x_29) ;  /* 0xfffffffc00eca947 */ /* 0x004fea000383ffff */
[----:B------:R-:W-:Y:S05]  /*8fd0*/  BRA `(.L_x_28) ;  /* 0xffffffbc00e47947 */ /* 0x000fea000383ffff */
.L_x_45:
[----:B-1----:R-:W-:-:S04]  /*8fe0*/  MOV R3, UR4 ;  /* 0x0000000400037c02 */ /* 0x002fc80008000f00 */
[----:B------:R1:W2:Y:S03]  /*8ff0*/  SYNCS.PHASECHK.TRANS64.TRYWAIT P0, [R3+URZ+0x1c098], R0 ;  /* 0x01c09800030075a7 */ /* 0x0002a6000800017f */
[----:B--2---:R-:W-:Y:S05]  /*9000*/  @!P0 NANOSLEEP.SYNCS 0x989680 ;  /* 0x009896800000895d */ /* 0x004fea0003900000 */
[----:B------:R-:W2:Y:S02]  /*9010*/  @!P0 SYNCS.PHASECHK.TRANS64 P0, [R3+URZ+0x1c098], R0 ;  /* 0x01c09800030085a7 */ /* 0x000ea4000800007f */
[----:B--2---:R-:W-:Y:S05]  /*9020*/  @!P0 BRA `(.L_x_45) ;  /* 0xfffffffc00ec8947 */ /* 0x004fea000383ffff */
[----:B------:R-:W-:Y:S05]  /*9030*/  BRA `(.L_x_99) ;  /* 0xffffffc800bc7947 */ /* 0x000fea000383ffff */
.L_x_64:
[----:B--2---:R2:W4:Y:S02]  /*9040*/  SYNCS.PHASECHK.TRANS64.TRYWAIT P0, [R4+URZ+0x1c060], R3 ;  /* 0x01c06003040075a7 */ /* 0x004524000800017f */
[----:B----4-:R-:W-:Y:S05]  /*9050*/  @!P0 NANOSLEEP.SYNCS 0x989680 ;  /* 0x009896800000895d */ /* 0x010fea0003900000 */
[----:B------:R-:W4:Y:S02]  /*9060*/  @!P0 SYNCS.PHASECHK.TRANS64 P0, [R4+URZ+0x1c060], R3 ;  /* 0x01c06003040085a7 */ /* 0x000f24000800007f */
[----:B----4-:R-:W-:Y:S05]  /*9070*/  @!P0 BRA `(.L_x_64) ;  /* 0xfffffffc00f08947 */ /* 0x010fea000383ffff */
[----:B------:R-:W-:Y:S05]  /*9080*/  BRA `(.L_x_100) ;  /* 0xffffffec00247947 */ /* 0x000fea000383ffff */
.L_x_69:
[----:B-1----:R1:W2:Y:S02]  /*9090*/  SYNCS.PHASECHK.TRANS64.TRYWAIT P0, [R2+URZ+0x1c028], R5 ;  /* 0x01c02805020075a7 */ /* 0x0022a4000800017f */
[----:B--2---:R-:W-:Y:S05]  /*90a0*/  @!P0 NANOSLEEP.SYNCS 0x989680 ;  /* 0x009896800000895d */ /* 0x004fea0003900000 */
[----:B------:R-:W2:Y:S02]  /*90b0*/  @!P0 SYNCS.PHASECHK.TRANS64 P0, [R2+URZ+0x1c028], R5 ;  /* 0x01c02805020085a7 */ /* 0x000ea4000800007f */
[----:B--2---:R-:W-:Y:S05]  /*90c0*/  @!P0 BRA `(.L_x_69) ;  /* 0xfffffffc00f08947 */ /* 0x004fea000383ffff */
[----:B------:R-:W-:Y:S05]  /*90d0*/  BRA `(.L_x_101) ;  /* 0xffffffec00bc7947 */ /* 0x000fea000383ffff */
.L_x_74:
[----:B-1----:R1:W2:Y:S02]  /*90e0*/  SYNCS.PHASECHK.TRANS64.TRYWAIT P0, [R5+URZ+0x1c060], R6 ;  /* 0x01c06006050075a7 */ /* 0x0022a4000800017f */
[----:B--2---:R-:W-:Y:S05]  /*90f0*/  @!P0 NANOSLEEP.SYNCS 0x989680 ;  /* 0x009896800000895d */ /* 0x004fea0003900000 */
[----:B------:R-:W2:Y:S02]  /*9100*/  @!P0 SYNCS.PHASECHK.TRANS64 P0, [R5+URZ+0x1c060], R6 ;  /* 0x01c06006050085a7 */ /* 0x000ea4000800007f */
[----:B--2---:R-:W-:Y:S05]  /*9110*/  @!P0 BRA `(.L_x_74) ;  /* 0xfffffffc00f08947 */ /* 0x004fea000383ffff */
[----:B------:R-:W-:Y:S05]  /*9120*/  BRA `(.L_x_102) ;  /* 0xfffffff000547947 */ /* 0x000fea000383ffff */
.L_x_79:
[----:B-1----:R1:W2:Y:S02]  /*9130*/  SYNCS.PHASECHK.TRANS64.TRYWAIT P0, [R4+URZ+0x1c028], R7 ;  /* 0x01c02807040075a7 */ /* 0x0022a4000800017f */
[----:B--2---:R-:W-:Y:S05]  /*9140*/  @!P0 NANOSLEEP.SYNCS 0x989680 ;  /* 0x009896800000895d */ /* 0x004fea0003900000 */
[----:B------:R-:W2:Y:S02]  /*9150*/  @!P0 SYNCS.PHASECHK.TRANS64 P0, [R4+URZ+0x1c028], R7 ;  /* 0x01c02807040085a7 */ /* 0x000ea4000800007f */
[----:B--2---:R-:W-:Y:S05]  /*9160*/  @!P0 BRA `(.L_x_79) ;  /* 0xfffffffc00f08947 */ /* 0x004fea000383ffff */
[----:B------:R-:W-:Y:S05]  /*9170*/  BRA `(.L_x_103) ;  /* 0xfffffff000f87947 */ /* 0x000fea000383ffff */
.L_x_85:
[----:B-1----:R1:W2:Y:S02]  /*9180*/  SYNCS.PHASECHK.TRANS64.TRYWAIT P4, [R6+URZ+0x1c028], R5 ;  /* 0x01c02805060075a7 */ /* 0x0022a4000808017f */
[----:B--2---:R-:W-:Y:S05]  /*9190*/  @!P4 NANOSLEEP.SYNCS 0x989680 ;  /* 0x009896800000c95d */ /* 0x004fea0003900000 */
[----:B------:R-:W2:Y:S02]  /*91a0*/  @!P4 SYNCS.PHASECHK.TRANS64 P4, [R6+URZ+0x1c028], R5 ;  /* 0x01c028050600c5a7 */ /* 0x000ea4000808007f */
[----:B--2---:R-:W-:Y:S05]  /*91b0*/  @!P4 BRA `(.L_x_85) ;  /* 0xfffffffc00f0c947 */ /* 0x004fea000383ffff */
[----:B------:R-:W-:Y:S05]  /*91c0*/  BRA `(.L_x_104) ;  /* 0xfffffff400b07947 */ /* 0x000fea000383ffff */
.L_x_90:
[----:B-1----:R1:W2:Y:S02]  /*91d0*/  SYNCS.PHASECHK.TRANS64.TRYWAIT P4, [R6+URZ+0x1c028], R7 ;  /* 0x01c02807060075a7 */ /* 0x0022a4000808017f */
[----:B--2---:R-:W-:Y:S05]  /*91e0*/  @!P4 NANOSLEEP.SYNCS 0x989680 ;  /* 0x009896800000c95d */ /* 0x004fea0003900000 */
[----:B------:R-:W2:Y:S02]  /*91f0*/  @!P4 SYNCS.PHASECHK.TRANS64 P4, [R6+URZ+0x1c028], R7 ;  /* 0x01c028070600c5a7 */ /* 0x000ea4000808007f */
[----:B--2---:R-:W-:Y:S05]  /*9200*/  @!P4 BRA `(.L_x_90) ;  /* 0xfffffffc00f0c947 */ /* 0x004fea000383ffff */
[----:B------:R-:W-:Y:S05]  /*9210*/  BRA `(.L_x_105) ;  /* 0xfffffff800547947 */ /* 0x000fea000383ffff */
        .weak           $__internal_0_$__cuda_sm20_rcp_rn_f32_slowpath
        .type           $__internal_0_$__cuda_sm20_rcp_rn_f32_slowpath,@function
        .size           $__internal_0_$__cuda_sm20_rcp_rn_f32_slowpath,(.L_x_111 - $__internal_0_$__cuda_sm20_rcp_rn_f32_slowpath)
$__internal_0_$__cuda_sm20_rcp_rn_f32_slowpath:
[----:B------:R-:W-:Y:S01]  /*9220*/  SHF.L.U32 R0, R2, 0x1, RZ ;  /* 0x0000000102007819 */ /* 0x000fe200000006ff */
[----:B------:R-:W-:Y:S03]  /*9230*/  BSSY B2, `(.L_x_106) ;  /* 0x0000030000027945 */ /* 0x000fe60003800000 */
[----:B------:R-:W-:-:S04]  /*9240*/  SHF.R.U32.HI R13, RZ, 0x18, R0 ;  /* 0x00000018ff0d7819 */ /* 0x000fc80000011600 */
[----:B------:R-:W-:-:S13]  /*9250*/  ISETP.NE.U32.AND P0, PT, R13, RZ, PT ;  /* 0x000000ff0d00720c */ /* 0x000fda0003f05070 */
[----:B------:R-:W-:Y:S05]  /*9260*/  @P0 BRA `(.L_x_107) ;  /* 0x0000000000280947 */ /* 0x000fea0003800000 */
[----:B------:R-:W-:-:S04]  /*9270*/  SHF.L.U32 R0, R2, 0x1, RZ ;  /* 0x0000000102007819 */ /* 0x000fc800000006ff */
[----:B------:R-:W-:-:S13]  /*9280*/  ISETP.NE.AND P0, PT, R0, RZ, PT ;  /* 0x000000ff0000720c */ /* 0x000fda0003f05270 */
[----:B------:R-:W-:Y:S01]  /*9290*/  @P0 FFMA R11, R2, 1.84467440737095516160e+19, RZ ;  /* 0x5f800000020b0823 */ /* 0x000fe200000000ff */
[----:B------:R-:W-:Y:S08]  /*92a0*/  @!P0 MUFU.RCP R3, R2 ;  /* 0x0000000200038308 */ /* 0x000ff00000001000 */
[----:B------:R-:W1:Y:S02]  /*92b0*/  @P0 MUFU.RCP R0, R11 ;  /* 0x0000000b00000308 */ /* 0x000e640000001000 */
[----:B-1----:R-:W-:-:S04]  /*92c0*/  @P0 FFMA R12, R11, R0, -1 ;  /* 0xbf8000000b0c0423 */ /* 0x002fc80000000000 */
[----:B------:R-:W-:-:S04]  /*92d0*/  @P0 FADD.FTZ R13, -R12, -RZ ;  /* 0x800000ff0c0d0221 */ /* 0x000fc80000010100 */
[----:B------:R-:W-:-:S04]  /*92e0*/  @P0 FFMA R0, R0, R13, R0 ;  /* 0x0000000d00000223 */ /* 0x000fc80000000000 */
[----:B------:R-:W-:Y:S01]  /*92f0*/  @P0 FFMA R3, R0, 1.84467440737095516160e+19, RZ ;  /* 0x5f80000000030823 */ /* 0x000fe200000000ff */
[----:B------:R-:W-:Y:S06]  /*9300*/  BRA `(.L_x_108) ;  /* 0x0000000000887947 */ /* 0x000fec0003800000 */
.L_x_107:
[----:B------:R-:W-:-:S05]  /*9310*/  VIADD R19, R13, 0xffffff03 ;  /* 0xffffff030d137836 */ /* 0x000fca0000000000 */
[----:B------:R-:W-:-:S13]  /*9320*/  ISETP.GT.U32.AND P0, PT, R19, 0x1, PT ;  /* 0x000000011300780c */ /* 0x000fda0003f04070 */
[----:B------:R-:W-:Y:S05]  /*9330*/  @P0 BRA `(.L_x_109) ;  /* 0x0000000000780947 */ /* 0x000fea0003800000 */
[----:B------:R-:W-:Y:S02]  /*9340*/  LOP3.LUT R0, R2, 0x7fffff, RZ, 0xc0, !PT ;  /* 0x007fffff02007812 */ /* 0x000fe400078ec0ff */
[----:B------:R-:W-:Y:S02]  /*9350*/  MOV R14, 0x3 ;  /* 0x00000003000e7802 */ /* 0x000fe40000000f00 */
[----:B------:R-:W-:Y:S02]  /*9360*/  LOP3.LUT R0, R0, 0x3f800000, RZ, 0xfc, !PT ;  /* 0x3f80000000007812 */ /* 0x000fe400078efcff */
[----:B------:R-:W-:Y:S02]  /*9370*/  SHF.L.U32 R14, R14, R19, RZ ;  /* 0x000000130e0e7219 */ /* 0x000fe400000006ff */
[----:B------:R-:W1:Y:S02]  /*9380*/  MUFU.RCP R3, R0 ;  /* 0x0000000000037308 */ /* 0x000e640000001000 */
[----:B-1----:R-:W-:-:S04]  /*9390*/  FFMA R11, R0, R3, -1 ;  /* 0xbf800000000b7423 */ /* 0x002fc80000000003 */
[----:B------:R-:W-:-:S04]  /*93a0*/  FADD.FTZ R12, -R11, -RZ ;  /* 0x800000ff0b0c7221 */ /* 0x000fc80000010100 */
[CCC-:B------:R-:W-:Y:S01]  /*93b0*/  FFMA.RM R11, R3.reuse, R12.reuse, R3.reuse ;  /* 0x0000000c030b7223 */ /* 0x1c0fe20000004003 */
[----:B------:R-:W-:-:S04]  /*93c0*/  FFMA.RP R12, R3, R12, R3 ;  /* 0x0000000c030c7223 */ /* 0x000fc80000008003 */
[C---:B------:R-:W-:Y:S02]  /*93d0*/  LOP3.LUT R3, R11.reuse, 0x7fffff, RZ, 0xc0, !PT ;  /* 0x007fffff0b037812 */ /* 0x040fe400078ec0ff */
[----:B------:R-:W-:Y:S02]  /*93e0*/  FSETP.NEU.FTZ.AND P0, PT, R11, R12, PT ;  /* 0x0000000c0b00720b */ /* 0x000fe40003f1d000 */
[----:B------:R-:W-:Y:S02]  /*93f0*/  LOP3.LUT R3, R3, 0x800000, RZ, 0xfc, !PT ;  /* 0x0080000003037812 */ /* 0x000fe400078efcff */
[----:B------:R-:W-:Y:S02]  /*9400*/  SEL R11, RZ, 0xffffffff, !P0 ;  /* 0xffffffffff0b7807 */ /* 0x000fe40004000000 */
[----:B------:R-:W-:Y:S02]  /*9410*/  LOP3.LUT R14, R14, R3, RZ, 0xc0, !PT ;  /* 0x000000030e0e7212 */ /* 0x000fe400078ec0ff */
[----:B------:R-:W-:-:S02]  /*9420*/  IADD3 R0, -R11, RZ, RZ ;  /* 0x000000ff0b007210 */ /* 0x000fc40007ffe1ff */
[-C--:B------:R-:W-:Y:S02]  /*9430*/  SHF.R.U32.HI R14, RZ, R19.reuse, R14 ;  /* 0x00000013ff0e7219 */ /* 0x080fe4000001160e */
[----:B------:R-:W-:Y:S02]  /*9440*/  LOP3.LUT P1, RZ, R0, R19, R3, 0xf8, !PT ;  /* 0x0000001300ff7212 */ /* 0x000fe4000782f803 */
[C---:B------:R-:W-:Y:S02]  /*9450*/  LOP3.LUT P0, RZ, R14.reuse, 0x1, RZ, 0xc0, !PT ;  /* 0x000000010eff7812 */ /* 0x040fe4000780c0ff */
[----:B------:R-:W-:-:S04]  /*9460*/  LOP3.LUT P2, RZ, R14, 0x2, RZ, 0xc0, !PT ;  /* 0x000000020eff7812 */ /* 0x000fc8000784c0ff */
[----:B------:R-:W-:Y:S02]  /*9470*/  PLOP3.LUT P0, PT, P0, P1, P2, 0xe0, 0x0 ;  /* 0x000000000000781c */ /* 0x000fe40000703c20 */
[----:B------:R-:W-:Y:S02]  /*9480*/  LOP3.LUT P1, RZ, R2, 0x7fffff, RZ, 0xc0, !PT ;  /* 0x007fffff02ff7812 */ /* 0x000fe4000782c0ff */
[----:B------:R-:W-:-:S04]  /*9490*/  SEL R0, RZ, 0x1, !P0 ;  /* 0x00000001ff007807 */ /* 0x000fc80004000000 */
[----:B------:R-:W-:-:S04]  /*94a0*/  IADD3 R0, -R0, RZ, RZ ;  /* 0x000000ff00007210 */ /* 0x000fc80007ffe1ff */
[----:B------:R-:W-:Y:S02]  /*94b0*/  ISETP.GE.AND P0, PT, R0, RZ, PT ;  /* 0x000000ff0000720c */ /* 0x000fe40003f06270 */
[----:B------:R-:W-:-:S04]  /*94c0*/  IADD3 R0, R13, -0xfc, RZ ;  /* 0xffffff040d007810 */ /* 0x000fc80007ffe0ff */
[----:B------:R-:W-:-:S07]  /*94d0*/  SHF.R.U32.HI R3, RZ, R0, R3 ;  /* 0x00000000ff037219 */ /* 0x000fce0000011603 */
[----:B------:R-:W-:-:S05]  /*94e0*/  @!P0 VIADD R3, R3, 0x1 ;  /* 0x0000000103038836 */ /* 0x000fca0000000000 */
[----:B------:R-:W-:-:S04]  /*94f0*/  @!P1 SHF.L.U32 R3, R3, 0x1, RZ ;  /* 0x0000000103039819 */ /* 0x000fc800000006ff */
[----:B------:R-:W-:Y:S01]  /*9500*/  LOP3.LUT R3, R3, 0x80000000, R2, 0xf8, !PT ;  /* 0x8000000003037812 */ /* 0x000fe200078ef802 */
[----:B------:R-:W-:Y:S06]  /*9510*/  BRA `(.L_x_108) ;  /* 0x0000000000047947 */ /* 0x000fec0003800000 */
.L_x_109:
[----:B------:R1:W2:Y:S02]  /*9520*/  MUFU.RCP R3, R2 ;  /* 0x0000000200037308 */ /* 0x0002a40000001000 */
.L_x_108:
[----:B------:R-:W-:Y:S05]  /*9530*/  BSYNC B2 ;  /* 0x0000000000027941 */ /* 0x000fea0003800000 */
.L_x_106:
[----:B--2---:R-:W-:Y:S02]  /*9540*/  MOV R0, R3 ;  /* 0x0000000300007202 */ /* 0x004fe40000000f00 */
[----:B-1----:R-:W-:Y:S02]  /*9550*/  MOV R2, R15 ;  /* 0x0000000f00027202 */ /* 0x002fe40000000f00 */
[----:B------:R-:W-:-:S04]  /*9560*/  MOV R3, 0x0 ;  /* 0x0000000000037802 */ /* 0x000fc80000000f00 */
[----:B------:R-:W-:Y:S05]  /*9570*/  RET.REL.NODEC R2 `(_ZN7cutlass13device_kernelINS_4fmha6kernel28FmhaKernelTmaWarpSpecializedINS1_10collective30FmhaMainloopTmaWarpSpecializedINS_12float_e4m3_tEffN4cute5tupleIJNS7_1CILi128EEENS9_ILi64EEENS9_ILi256EEEEEENS8_IJiNS9_ILi1EEENS8_IJiiEEEEEESG_NS8_IJSE_iSF_EEENS4_13DefaultFusionEJEEENS4_15FmhaFwdEpilogueIS6_fNS8_IJSB_SC_SB_EEEEENS2_23IndividualTileSchedulerEJEEEEEvNT_6ParamsE) ;  /* 0xffffff6802a07950 */ /* 0x000fea0003c3ffff */
.L_x_110:
[----:B------:R-:W-:-:S00]  /*9580*/  BRA `(.L_x_110) ;  /* 0xfffffffc00fc7947 */ /* 0x000fc0000383ffff */
[----:B------:R-:W-:-:S00]  /*9590*/  NOP ;  /* 0x0000000000007918 */ /* 0x000fc00000000000 */
        /* <DEDUP_REMOVED lines=14> */
.L_x_111:


//--------------------- .nv.global.init           --------------------------
	.section	.nv.global.init,"aw",@progbits
.nv.global.init:
	.type		$str$24,@object
	.size		$str$24,($str$25 - $str$24)
$str$24:
        /*0000*/ 	.byte	0x28, 0x61, 0x64, 0x64, 0x72, 0x65, 0x73, 0x73, 0x20, 0x26, 0x20, 0x6d, 0x61, 0x73, 0x6b, 0x29
        /*0010*/ 	.byte	0x20, 0x3d, 0x3d, 0x20, 0x30, 0x00
	.type		$str$25,@object
	.size		$str$25,(__unnamed_1 - $str$25)
$str$25:
        /*0016*/ 	.byte	0x2f, 0x74, 0x6d, 0x70, 0x2f, 0x63, 0x75, 0x74, 0x6c, 0x61, 0x73, 0x73, 0x5f, 0x73, 0x77, 0x65
        /*0026*/ 	.byte	0x65, 0x70, 0x5f, 0x73, 0x72, 0x63, 0x2f, 0x69, 0x6e, 0x63, 0x6c, 0x75, 0x64, 0x65, 0x2f, 0x63
        /*0036*/ 	.byte	0x75, 0x74, 0x65, 0x2f, 0x70, 0x6f, 0x69, 0x6e, 0x74, 0x65, 0x72, 0x5f, 0x66, 0x6c, 0x61, 0x67
        /*0046*/ 	.byte	0x67, 0x65, 0x64, 0x2e, 0x68, 0x70, 0x70, 0x00
	.type		__unnamed_1,@object
	.size		__unnamed_1,(__unnamed_2 - __unnamed_1)
__unnamed_1:
        /*004e*/ 	.byte	0x61, 0x75, 0x74, 0x6f, 0x20, 0x63, 0x75, 0x74, 0x65, 0x3a, 0x3a, 0x61, 0x73, 0x5f, 0x70, 0x6f
        /* <DEDUP_REMOVED lines=27> */
        /*020e*/ 	.byte	0x43, 0x3c, 0x34, 0x30, 0x39, 0x36, 0x3e, 0x3e, 0x3e, 0x3e, 0x3e, 0x5d, 0x00
	.type		__unnamed_2,@object
	.size		__unnamed_2,(.L_1 - __unnamed_2)
__unnamed_2:
        /* <DEDUP_REMOVED lines=29> */
.L_1:


//--------------------- .nv.shared._ZN7cutlass13device_kernelINS_4fmha6kernel28FmhaKernelTmaWarpSpecializedINS1_10collective30FmhaMainloopTmaWarpSpecializedINS_12float_e4m3_tEffN4cute5tupleIJNS7_1CILi128EEENS9_ILi64EEENS9_ILi256EEEEEENS8_IJiNS9_ILi1EEENS8_IJiiEEEEEESG_NS8_IJSE_iSF_EEENS4_13DefaultFusionEJEEENS4_15FmhaFwdEpilogueIS6_fNS8_IJSB_SC_SB_EEEEENS2_23IndividualTileSchedulerEJEEEEEvNT_6ParamsE --------------------------
	.section	.nv.shared._ZN7cutlass13device_kernelINS_4fmha6kernel28FmhaKernelTmaWarpSpecializedINS1_10collective30FmhaMainloopTmaWarpSpecializedINS_12float_e4m3_tEffN4cute5tupleIJNS7_1CILi128EEENS9_ILi64EEENS9_ILi256EEEEEENS8_IJiNS9_ILi1EEENS8_IJiiEEEEEESG_NS8_IJSE_iSF_EEENS4_13DefaultFusionEJEEENS4_15FmhaFwdEpilogueIS6_fNS8_IJSB_SC_SB_EEEEENS2_23IndividualTileSchedulerEJEEEEEvNT_6ParamsE,"aw",@nobits
	.sectionflags	@""
	.align	16
	.zero		1024


//--------------------- .nv.shared.reserved.0     --------------------------
	.section	.nv.shared.reserved.0,"aw",@nobits
	.weak		__nv_reservedSMEM_offset_0_alias
	.size		__nv_reservedSMEM_offset_0_alias, 0, 0
	.other		__nv_reservedSMEM_offset_0_alias,@"STO_CUDA_RESERVED_SHARED STV_DEFAULT"
__nv_reservedSMEM_offset_0_alias:
	.zero		0


//--------------------- .nv.global                --------------------------
	.section	.nv.global,"aw",@nobits
.nv.global:
	.type		_ZN39_INTERNAL_b394f65b_4_k_cu_0cc3df4e_41694cute1_E,@object
	.size		_ZN39_INTERNAL_b394f65b_4_k_cu_0cc3df4e_41694cute1_E,(_ZN39_INTERNAL_b394f65b_4_k_cu_0cc3df4e_41694cuda3std3__45__cpo6cbeginE - _ZN39_INTERNAL_b394f65b_4_k_cu_0cc3df4e_41694cute1_E)
_ZN39_INTERNAL_b394f65b_4_k_cu_0cc3df4e_41694cute1_E:
	.zero		1
	.type		_ZN39_INTERNAL_b394f65b_4_k_cu_0cc3df4e_41694cuda3std3__45__cpo6cbeginE,@object
	.size		_ZN39_INTERNAL_b394f65b_4_k_cu_0cc3df4e_41694cuda3std3__45__cpo6cbeginE,(_ZN39_INTERNAL_b394f65b_4_k_cu_0cc3df4e_41694cuda3std3__48in_placeE - _ZN39_INTERNAL_b394f65b_4_k_cu_0cc3df4e_41694cuda3std3__45__cpo6cbeginE)
_ZN39_INTERNAL_b394f65b_4_k_cu_0cc3df4e_41694cuda3std3__45__cpo6cbeginE:
	.zero		1
	.type		_ZN39_INTERNAL_b394f65b_4_k_cu_0cc3df4e_41694cuda3std3__48in_placeE,@object
	.size		_ZN39_INTERNAL_b394f65b_4_k_cu_0cc3df4e_41694cuda3std3__48in_placeE,(_ZN39_INTERNAL_b394f65b_4_k_cu_0cc3df4e_41694cuda3std6ranges3__45__cpo9iter_moveE - _ZN39_INTERNAL_b394f65b_4_k_cu_0cc3df4e_41694cuda3std3__48in_placeE)
_ZN39_INTERNAL_b394f65b_4_k_cu_0cc3df4e_41694cuda3std3__48in_placeE:
	.zero		1
	.type		_ZN39_INTERNAL_b394f65b_4_k_cu_0cc3df4e_41694cuda3std6ranges3__45__cpo9iter_moveE,@object
	.size		_ZN39_INTERNAL_b394f65b_4_k_cu_0cc3df4e_41694cuda3std6ranges3__45__cpo9iter_moveE,(_ZN39_INTERNAL_b394f65b_4_k_cu_0cc3df4e_41694cuda3std3__45__cpo5beginE - _ZN39_INTERNAL_b394f65b_4_k_cu_0cc3df4e_41694cuda3std6ranges3__45__cpo9iter_moveE)
_ZN39_INTERNAL_b394f65b_4_k_cu_0cc3df4e_41694cuda3std6ranges3__45__cpo9iter_moveE:
	.zero		1
	.type		_ZN39_INTERNAL_b394f65b_4_k_cu_0cc3df4e_41694cuda3std3__45__cpo5beginE,@object
	.size		_ZN39_INTERNAL_b394f65b_4_k_cu_0cc3df4e_41694cuda3std3__45__cpo5beginE,(_ZN39_INTERNAL_b394f65b_4_k_cu_0cc3df4e_41694cuda3std3__441_GLOBAL__N__b394f65b_4_k_cu_0cc3df4e_41696ignoreE - _ZN39_INTERNAL_b394f65b_4_k_cu_0cc3df4e_41694cuda3std3__45__cpo5beginE)
_ZN39_INTERNAL_b394f65b_4_k_cu_0cc3df4e_41694cuda3std3__45__cpo5beginE:
	.zero		1
	.type		_ZN39_INTERNAL_b394f65b_4_k_cu_0cc3df4e_41694cuda3std3__441_GLOBAL__N__b394f65b_4_k_cu_0cc3df4e_41696ignoreE,@object
	.size		_ZN39_INTERNAL_b394f65b_4_k_cu_0cc3df4e_41694cuda3std3__441_GLOBAL__N__b394f65b_4_k_cu_0cc3df4e_41696ignoreE,(_ZN39_INTERNAL_b394f65b_4_k_cu_0cc3df4e_41694cute7productE - _ZN39_INTERNAL_b394f65b_4_k_cu_0cc3df4e_41694cuda3std3__441_GLOBAL__N__b394f65b_4_k_cu_0cc3df4e_41696ignoreE)
_ZN39_INTERNAL_b394f65b_4_k_cu_0cc3df4e_41694cuda3std3__441_GLOBAL__N__b394f65b_4_k_cu_0cc3df4e_41696ignoreE:
	.zero		1
	.type		_ZN39_INTERNAL_b394f65b_4_k_cu_0cc3df4e_41694cute7productE,@object
	.size		_ZN39_INTERNAL_b394f65b_4_k_cu_0cc3df4e_41694cute7productE,(_ZN39_INTERNAL_b394f65b_4_k_cu_0cc3df4e_41694cuda3std3__45__cpo3endE - _ZN39_INTERNAL_b394f65b_4_k_cu_0cc3df4e_41694cute7productE)
_ZN39_INTERNAL_b394f65b_4_k_cu_0cc3df4e_41694cute7productE:
	.zero		1
	.type		_ZN39_INTERNAL_b394f65b_4_k_cu_0cc3df4e_41694cuda3std3__45__cpo3endE,@object
	.size		_ZN39_INTERNAL_b394f65b_4_k_cu_0cc3df4e_41694cuda3std3__45__cpo3endE,(_ZN39_INTERNAL_b394f65b_4_k_cu_0cc3df4e_41694cuda3std3__419piecewise_constructE - _ZN39_INTERNAL_b394f65b_4_k_cu_0cc3df4e_41694cuda3std3__45__cpo3endE)
_ZN39_INTERNAL_b394f65b_4_k_cu_0cc3df4e_41694cuda3std3__45__cpo3endE:
	.zero		1
	.type		_ZN39_INTERNAL_b394f65b_4_k_cu_0cc3df4e_41694cuda3std3__419piecewise_constructE,@object
	.size		_ZN39_INTERNAL_b394f65b_4_k_cu_0cc3df4e_41694cuda3std3__419piecewise_constructE,(_ZN39_INTERNAL_b394f65b_4_k_cu_0cc3df4e_41694cuda3std3__45__cpo4cendE - _ZN39_INTERNAL_b394f65b_4_k_cu_0cc3df4e_41694cuda3std3__419piecewise_constructE)
_ZN39_INTERNAL_b394f65b_4_k_cu_0cc3df4e_41694cuda3std3__419piecewise_constructE:
	.zero		1
	.type		_ZN39_INTERNAL_b394f65b_4_k_cu_0cc3df4e_41694cuda3std3__45__cpo4cendE,@object
	.size		_ZN39_INTERNAL_b394f65b_4_k_cu_0cc3df4e_41694cuda3std3__45__cpo4cendE,(_ZN39_INTERNAL_b394f65b_4_k_cu_0cc3df4e_41694cuda3std6ranges3__45__cpo4swapE - _ZN39_INTERNAL_b394f65b_4_k_cu_0cc3df4e_41694cuda3std3__45__cpo4cendE)
_ZN39_INTERNAL_b394f65b_4_k_cu_0cc3df4e_41694cuda3std3__45__cpo4cendE:
	.zero		1
	.type		_ZN39_INTERNAL_b394f65b_4_k_cu_0cc3df4e_41694cuda3std6ranges3__45__cpo4swapE,@object
	.size		_ZN39_INTERNAL_b394f65b_4_k_cu_0cc3df4e_41694cuda3std6ranges3__45__cpo4swapE,(.L_9 - _ZN39_INTERNAL_b394f65b_4_k_cu_0cc3df4e_41694cuda3std6ranges3__45__cpo4swapE)
_ZN39_INTERNAL_b394f65b_4_k_cu_0cc3df4e_41694cuda3std6ranges3__45__cpo4swapE:
	.zero		1
.L_9:


//--------------------- .nv.constant0._ZN7cutlass13device_kernelINS_4fmha6kernel28FmhaKernelTmaWarpSpecializedINS1_10collective30FmhaMainloopTmaWarpSpecializedINS_12float_e4m3_tEffN4cute5tupleIJNS7_1CILi128EEENS9_ILi64EEENS9_ILi256EEEEEENS8_IJiNS9_ILi1EEENS8_IJiiEEEEEESG_NS8_IJSE_iSF_EEENS4_13DefaultFusionEJEEENS4_15FmhaFwdEpilogueIS6_fNS8_IJSB_SC_SB_EEEEENS2_23IndividualTileSchedulerEJEEEEEvNT_6ParamsE --------------------------
	.section	.nv.constant0._ZN7cutlass13device_kernelINS_4fmha6kernel28FmhaKernelTmaWarpSpecializedINS1_10collective30FmhaMainloopTmaWarpSpecializedINS_12float_e4m3_tEffN4cute5tupleIJNS7_1CILi128EEENS9_ILi64EEENS9_ILi256EEEEEENS8_IJiNS9_ILi1EEENS8_IJiiEEEEEESG_NS8_IJSE_iSF_EEENS4_13DefaultFusionEJEEENS4_15FmhaFwdEpilogueIS6_fNS8_IJSB_SC_SB_EEEEENS2_23IndividualTileSchedulerEJEEEEEvNT_6ParamsE,"a",@progbits
	.sectionflags	@""
	.align	4
.nv.constant0._ZN7cutlass13device_kernelINS_4fmha6kernel28FmhaKernelTmaWarpSpecializedINS1_10collective30FmhaMainloopTmaWarpSpecializedINS_12float_e4m3_tEffN4cute5tupleIJNS7_1CILi128EEENS9_ILi64EEENS9_ILi256EEEEEENS8_IJiNS9_ILi1EEENS8_IJiiEEEEEESG_NS8_IJSE_iSF_EEENS4_13DefaultFusionEJEEENS4_15FmhaFwdEpilogueIS6_fNS8_IJSB_SC_SB_EEEEENS2_23IndividualTileSchedulerEJEEEEEvNT_6ParamsE:
	.zero		2688


//--------------------- SYMBOLS --------------------------

	.type		.nv.reservedSmem.offset0,@object
	.size		.nv.reservedSmem.offset0,0x4
	.type		__assertfail,@function
